//
// Generated by NVIDIA NVVM Compiler
//
// Compiler Build ID: CL-36424714
// Cuda compilation tools, release 13.0, V13.0.88
// Based on NVVM 20.0.0
//

.version 9.0
.target sm_100
.address_size 64

	// .globl	_ZN12demo_kernels16demo_pack_unpackEPjPh
.extern .func  (.param .b32 func_retval0) vprintf
(
	.param .b64 vprintf_param_0,
	.param .b64 vprintf_param_1
)
;
// _ZZN12demo_kernels17demo_quantizationEP6__halfPjS1_S0_iE13shared_values has been demoted
.global .align 1 .b8 $str[41] = {71, 80, 85, 58, 32, 80, 97, 99, 107, 101, 100, 32, 56, 32, 118, 97, 108, 117, 101, 115, 32, 40, 48, 45, 55, 41, 32, 105, 110, 116, 111, 58, 32, 48, 120, 37, 48, 56, 88, 10};
.global .align 1 .b8 $str$1[23] = {71, 80, 85, 58, 32, 85, 110, 112, 97, 99, 107, 101, 100, 32, 118, 97, 108, 117, 101, 115, 58, 32};
.global .align 1 .b8 $str$2[4] = {37, 100, 32};
.global .align 1 .b8 $str$3[2] = {10};
.global .align 1 .b8 $str$4[14] = {70, 80, 49, 54, 32, 115, 117, 109, 58, 32, 37, 102, 10};
.global .align 1 .b8 $str$5[15] = {52, 45, 98, 105, 116, 32, 115, 117, 109, 58, 32, 37, 117, 10};

.visible .entry _ZN12demo_kernels16demo_pack_unpackEPjPh(
	.param .u64 .ptr .align 1 _ZN12demo_kernels16demo_pack_unpackEPjPh_param_0,
	.param .u64 .ptr .align 1 _ZN12demo_kernels16demo_pack_unpackEPjPh_param_1
)
{
	.local .align 8 .b8 	__local_depot0[8];
	.reg .b64 	%SP;
	.reg .b64 	%SPL;
	.reg .pred 	%p<2>;
	.reg .b16 	%rs<9>;
	.reg .b32 	%r<37>;
	.reg .b64 	%rd<15>;

	mov.u64 	%SPL, __local_depot0;
	cvta.local.u64 	%SP, %SPL;
	ld.param.u64 	%rd1, [_ZN12demo_kernels16demo_pack_unpackEPjPh_param_0];
	ld.param.u64 	%rd2, [_ZN12demo_kernels16demo_pack_unpackEPjPh_param_1];
	mov.u32 	%r1, %ctaid.x;
	mov.u32 	%r2, %ntid.x;
	mul.lo.s32 	%r3, %r1, %r2;
	mov.u32 	%r4, %tid.x;
	neg.s32 	%r5, %r4;
	setp.ne.s32 	%p1, %r3, %r5;
	@%p1 bra 	$L__BB0_2;
	add.u64 	%rd3, %SP, 0;
	add.u64 	%rd4, %SPL, 0;
	cvta.to.global.u64 	%rd5, %rd2;
	cvta.to.global.u64 	%rd6, %rd1;
	mov.b32 	%r6, 1985229328;
	st.global.u32 	[%rd6], %r6;
	st.local.u32 	[%rd4], %r6;
	mov.u64 	%rd7, $str;
	cvta.global.u64 	%rd8, %rd7;
	{ // callseq 0, 0
	.param .b64 param0;
	st.param.b64 	[param0], %rd8;
	.param .b64 param1;
	st.param.b64 	[param1], %rd3;
	.param .b32 retval0;
	call.uni (retval0), 
	vprintf, 
	(
	param0, 
	param1
	);
	ld.param.b32 	%r7, [retval0];
	} // callseq 0
	mov.u64 	%rd9, $str$1;
	cvta.global.u64 	%rd10, %rd9;
	{ // callseq 1, 0
	.param .b64 param0;
	st.param.b64 	[param0], %rd10;
	.param .b64 param1;
	st.param.b64 	[param1], 0;
	.param .b32 retval0;
	call.uni (retval0), 
	vprintf, 
	(
	param0, 
	param1
	);
	ld.param.b32 	%r9, [retval0];
	} // callseq 1
	mov.b32 	%r11, 0;
	st.local.u32 	[%rd4], %r11;
	mov.u64 	%rd11, $str$2;
	cvta.global.u64 	%rd12, %rd11;
	{ // callseq 2, 0
	.param .b64 param0;
	st.param.b64 	[param0], %rd12;
	.param .b64 param1;
	st.param.b64 	[param1], %rd3;
	.param .b32 retval0;
	call.uni (retval0), 
	vprintf, 
	(
	param0, 
	param1
	);
	ld.param.b32 	%r12, [retval0];
	} // callseq 2
	mov.b16 	%rs1, 0;
	st.global.u8 	[%rd5], %rs1;
	mov.b32 	%r14, 1;
	st.local.u32 	[%rd4], %r14;
	{ // callseq 3, 0
	.param .b64 param0;
	st.param.b64 	[param0], %rd12;
	.param .b64 param1;
	st.param.b64 	[param1], %rd3;
	.param .b32 retval0;
	call.uni (retval0), 
	vprintf, 
	(
	param0, 
	param1
	);
	ld.param.b32 	%r15, [retval0];
	} // callseq 3
	mov.b16 	%rs2, 1;
	st.global.u8 	[%rd5+1], %rs2;
	mov.b32 	%r17, 2;
	st.local.u32 	[%rd4], %r17;
	{ // callseq 4, 0
	.param .b64 param0;
	st.param.b64 	[param0], %rd12;
	.param .b64 param1;
	st.param.b64 	[param1], %rd3;
	.param .b32 retval0;
	call.uni (retval0), 
	vprintf, 
	(
	param0, 
	param1
	);
	ld.param.b32 	%r18, [retval0];
	} // callseq 4
	mov.b16 	%rs3, 2;
	st.global.u8 	[%rd5+2], %rs3;
	mov.b32 	%r20, 3;
	st.local.u32 	[%rd4], %r20;
	{ // callseq 5, 0
	.param .b64 param0;
	st.param.b64 	[param0], %rd12;
	.param .b64 param1;
	st.param.b64 	[param1], %rd3;
	.param .b32 retval0;
	call.uni (retval0), 
	vprintf, 
	(
	param0, 
	param1
	);
	ld.param.b32 	%r21, [retval0];
	} // callseq 5
	mov.b16 	%rs4, 3;
	st.global.u8 	[%rd5+3], %rs4;
	mov.b32 	%r23, 4;
	st.local.u32 	[%rd4], %r23;
	{ // callseq 6, 0
	.param .b64 param0;
	st.param.b64 	[param0], %rd12;
	.param .b64 param1;
	st.param.b64 	[param1], %rd3;
	.param .b32 retval0;
	call.uni (retval0), 
	vprintf, 
	(
	param0, 
	param1
	);
	ld.param.b32 	%r24, [retval0];
	} // callseq 6
	mov.b16 	%rs5, 4;
	st.global.u8 	[%rd5+4], %rs5;
	mov.b32 	%r26, 5;
	st.local.u32 	[%rd4], %r26;
	{ // callseq 7, 0
	.param .b64 param0;
	st.param.b64 	[param0], %rd12;
	.param .b64 param1;
	st.param.b64 	[param1], %rd3;
	.param .b32 retval0;
	call.uni (retval0), 
	vprintf, 
	(
	param0, 
	param1
	);
	ld.param.b32 	%r27, [retval0];
	} // callseq 7
	mov.b16 	%rs6, 5;
	st.global.u8 	[%rd5+5], %rs6;
	mov.b32 	%r29, 6;
	st.local.u32 	[%rd4], %r29;
	{ // callseq 8, 0
	.param .b64 param0;
	st.param.b64 	[param0], %rd12;
	.param .b64 param1;
	st.param.b64 	[param1], %rd3;
	.param .b32 retval0;
	call.uni (retval0), 
	vprintf, 
	(
	param0, 
	param1
	);
	ld.param.b32 	%r30, [retval0];
	} // callseq 8
	mov.b16 	%rs7, 6;
	st.global.u8 	[%rd5+6], %rs7;
	mov.b32 	%r32, 7;
	st.local.u32 	[%rd4], %r32;
	{ // callseq 9, 0
	.param .b64 param0;
	st.param.b64 	[param0], %rd12;
	.param .b64 param1;
	st.param.b64 	[param1], %rd3;
	.param .b32 retval0;
	call.uni (retval0), 
	vprintf, 
	(
	param0, 
	param1
	);
	ld.param.b32 	%r33, [retval0];
	} // callseq 9
	mov.b16 	%rs8, 7;
	st.global.u8 	[%rd5+7], %rs8;
	mov.u64 	%rd13, $str$3;
	cvta.global.u64 	%rd14, %rd13;
	{ // callseq 10, 0
	.param .b64 param0;
	st.param.b64 	[param0], %rd14;
	.param .b64 param1;
	st.param.b64 	[param1], 0;
	.param .b32 retval0;
	call.uni (retval0), 
	vprintf, 
	(
	param0, 
	param1
	);
	ld.param.b32 	%r35, [retval0];
	} // callseq 10
$L__BB0_2:
	ret;

}
	// .globl	_ZN12demo_kernels17demo_quantizationEP6__halfPjS1_S0_i
.visible .entry _ZN12demo_kernels17demo_quantizationEP6__halfPjS1_S0_i(
	.param .u64 .ptr .align 1 _ZN12demo_kernels17demo_quantizationEP6__halfPjS1_S0_i_param_0,
	.param .u64 .ptr .align 1 _ZN12demo_kernels17demo_quantizationEP6__halfPjS1_S0_i_param_1,
	.param .u64 .ptr .align 1 _ZN12demo_kernels17demo_quantizationEP6__halfPjS1_S0_i_param_2,
	.param .align 2 .b8 _ZN12demo_kernels17demo_quantizationEP6__halfPjS1_S0_i_param_3[2],
	.param .u32 _ZN12demo_kernels17demo_quantizationEP6__halfPjS1_S0_i_param_4
)
{
	.reg .pred 	%p<5>;
	.reg .b16 	%rs<9>;
	.reg .b32 	%r<50>;
	.reg .b32 	%f<13>;
	.reg .b64 	%rd<13>;
	// demoted variable
	.shared .align 1 .b8 _ZZN12demo_kernels17demo_quantizationEP6__halfPjS1_S0_iE13shared_values[256];
	ld.param.u16 	%rs1, [_ZN12demo_kernels17demo_quantizationEP6__halfPjS1_S0_i_param_3];
	ld.param.u64 	%rd2, [_ZN12demo_kernels17demo_quantizationEP6__halfPjS1_S0_i_param_0];
	ld.param.u64 	%rd3, [_ZN12demo_kernels17demo_quantizationEP6__halfPjS1_S0_i_param_1];
	ld.param.u64 	%rd4, [_ZN12demo_kernels17demo_quantizationEP6__halfPjS1_S0_i_param_2];
	ld.param.u32 	%r5, [_ZN12demo_kernels17demo_quantizationEP6__halfPjS1_S0_i_param_4];
	mov.u32 	%r6, %ctaid.x;
	mov.u32 	%r7, %ntid.x;
	mov.u32 	%r1, %tid.x;
	mad.lo.s32 	%r2, %r6, %r7, %r1;
	shr.s32 	%r8, %r2, 31;
	shr.u32 	%r9, %r8, 29;
	add.s32 	%r10, %r2, %r9;
	and.b32  	%r11, %r10, -8;
	sub.s32 	%r3, %r2, %r11;
	setp.ge.s32 	%p1, %r2, %r5;
	@%p1 bra 	$L__BB1_4;
	shr.s32 	%r15, %r10, 3;
	cvta.to.global.u64 	%rd5, %rd3;
	cvta.to.global.u64 	%rd6, %rd2;
	mul.wide.s32 	%rd7, %r2, 2;
	add.s64 	%rd8, %rd6, %rd7;
	ld.global.u16 	%rs2, [%rd8];
	// begin inline asm
	{  cvt.f32.f16 %f2, %rs2;}

	// end inline asm
	// begin inline asm
	{  cvt.f32.f16 %f3, %rs1;}

	// end inline asm
	div.rn.f32 	%f4, %f2, %f3;
	add.f32 	%f5, %f4, 0f3F800000;
	mul.f32 	%f6, %f5, 0f40F00000;
	min.f32 	%f7, %f6, 0f41700000;
	max.f32 	%f8, %f7, 0f00000000;
	cvt.rni.s32.f32 	%r16, %f8;
	mov.u32 	%r17, _ZZN12demo_kernels17demo_quantizationEP6__halfPjS1_S0_iE13shared_values;
	add.s32 	%r4, %r17, %r1;
	st.shared.u8 	[%r4], %r16;
	bar.sync 	0;
	setp.ne.s32 	%p2, %r3, 0;
	or.b32  	%r18, %r10, 7;
	setp.ge.s32 	%p3, %r18, %r5;
	mul.wide.s32 	%rd9, %r15, 4;
	add.s64 	%rd1, %rd5, %rd9;
	or.pred  	%p4, %p2, %p3;
	@%p4 bra 	$L__BB1_3;
	ld.shared.u8 	%r19, [%r4];
	ld.shared.u8 	%rs4, [%r4+1];
	ld.shared.u8 	%r20, [%r4+7];
	shl.b32 	%r21, %r20, 28;
	ld.shared.u8 	%r22, [%r4+6];
	shl.b32 	%r23, %r22, 24;
	and.b32  	%r24, %r23, 251658240;
	or.b32  	%r25, %r21, %r24;
	ld.shared.u8 	%r26, [%r4+5];
	shl.b32 	%r27, %r26, 20;
	and.b32  	%r28, %r27, 15728640;
	or.b32  	%r29, %r25, %r28;
	ld.shared.u8 	%r30, [%r4+4];
	shl.b32 	%r31, %r30, 16;
	and.b32  	%r32, %r31, 983040;
	or.b32  	%r33, %r29, %r32;
	ld.shared.u8 	%r34, [%r4+3];
	shl.b32 	%r35, %r34, 12;
	and.b32  	%r36, %r35, 61440;
	or.b32  	%r37, %r33, %r36;
	ld.shared.u8 	%r38, [%r4+2];
	shl.b32 	%r39, %r38, 8;
	and.b32  	%r40, %r39, 3840;
	or.b32  	%r41, %r37, %r40;
	shl.b16 	%rs5, %rs4, 4;
	cvt.u32.u16 	%r42, %rs5;
	and.b32  	%r43, %r42, 240;
	or.b32  	%r44, %r41, %r43;
	and.b32  	%r45, %r19, 15;
	or.b32  	%r46, %r44, %r45;
	st.global.u32 	[%rd1], %r46;
$L__BB1_3:
	bar.sync 	0;
	ld.global.u32 	%r47, [%rd1];
	shl.b32 	%r48, %r3, 2;
	shr.u32 	%r49, %r47, %r48;
	cvt.u16.u32 	%rs7, %r49;
	and.b16  	%rs8, %rs7, 15;
	cvt.rn.f32.u16 	%f10, %rs8;
	div.rn.f32 	%f11, %f10, 0f40F00000;
	add.f32 	%f12, %f11, 0fBF800000;
	mul.f32 	%f9, %f3, %f12;
	// begin inline asm
	{  cvt.rn.f16.f32 %rs6, %f9;}

	// end inline asm
	cvta.to.global.u64 	%rd10, %rd4;
	add.s64 	%rd12, %rd10, %rd7;
	st.global.u16 	[%rd12], %rs6;
$L__BB1_4:
	ret;

}
	// .globl	_ZN12demo_kernels26memory_bandwidth_test_fp16EP6__halfii
.visible .entry _ZN12demo_kernels26memory_bandwidth_test_fp16EP6__halfii(
	.param .u64 .ptr .align 1 _ZN12demo_kernels26memory_bandwidth_test_fp16EP6__halfii_param_0,
	.param .u32 _ZN12demo_kernels26memory_bandwidth_test_fp16EP6__halfii_param_1,
	.param .u32 _ZN12demo_kernels26memory_bandwidth_test_fp16EP6__halfii_param_2
)
{
	.local .align 8 .b8 	__local_depot2[8];
	.reg .b64 	%SP;
	.reg .b64 	%SPL;
	.reg .pred 	%p<7>;
	.reg .b16 	%rs<16>;
	.reg .b32 	%r<19>;
	.reg .b32 	%f<4>;
	.reg .b64 	%rd<9>;
	.reg .b64 	%fd<2>;

	mov.u64 	%SPL, __local_depot2;
	cvta.local.u64 	%SP, %SPL;
	ld.param.u64 	%rd2, [_ZN12demo_kernels26memory_bandwidth_test_fp16EP6__halfii_param_0];
	ld.param.u32 	%r10, [_ZN12demo_kernels26memory_bandwidth_test_fp16EP6__halfii_param_1];
	ld.param.u32 	%r11, [_ZN12demo_kernels26memory_bandwidth_test_fp16EP6__halfii_param_2];
	mov.u32 	%r1, %ctaid.x;
	mov.u32 	%r2, %ntid.x;
	mov.u32 	%r3, %tid.x;
	mad.lo.s32 	%r4, %r1, %r2, %r3;
	mov.f32 	%f2, 0f00000000;
	// begin inline asm
	{  cvt.rn.f16.f32 %rs14, %f2;}

	// end inline asm
	setp.lt.s32 	%p1, %r11, 1;
	@%p1 bra 	$L__BB2_6;
	mov.u32 	%r13, %nctaid.x;
	mul.lo.s32 	%r5, %r2, %r13;
	cvta.to.global.u64 	%rd1, %rd2;
	mov.b32 	%r17, 0;
$L__BB2_2:
	setp.ge.s32 	%p2, %r4, %r10;
	@%p2 bra 	$L__BB2_5;
	mov.u32 	%r18, %r4;
$L__BB2_4:
	mul.wide.s32 	%rd3, %r18, 2;
	add.s64 	%rd4, %rd1, %rd3;
	ld.global.u16 	%rs10, [%rd4];
	// begin inline asm
	{add.f16 %rs14,%rs14,%rs10;
}
	// end inline asm
	add.s32 	%r18, %r18, %r5;
	setp.lt.s32 	%p3, %r18, %r10;
	@%p3 bra 	$L__BB2_4;
$L__BB2_5:
	add.s32 	%r17, %r17, 1;
	setp.ne.s32 	%p4, %r17, %r11;
	@%p4 bra 	$L__BB2_2;
$L__BB2_6:
	or.b32  	%r14, %r3, %r1;
	setp.ne.s32 	%p5, %r14, 0;
	@%p5 bra 	$L__BB2_9;
	// begin inline asm
	{  cvt.f32.f16 %f3, %rs14;}

	// end inline asm
	setp.leu.f32 	%p6, %f3, 0f49742400;
	@%p6 bra 	$L__BB2_9;
	cvt.f64.f32 	%fd1, %f3;
	add.u64 	%rd5, %SP, 0;
	add.u64 	%rd6, %SPL, 0;
	st.local.f64 	[%rd6], %fd1;
	mov.u64 	%rd7, $str$4;
	cvta.global.u64 	%rd8, %rd7;
	{ // callseq 11, 0
	.param .b64 param0;
	st.param.b64 	[param0], %rd8;
	.param .b64 param1;
	st.param.b64 	[param1], %rd5;
	.param .b32 retval0;
	call.uni (retval0), 
	vprintf, 
	(
	param0, 
	param1
	);
	ld.param.b32 	%r15, [retval0];
	} // callseq 11
$L__BB2_9:
	ret;

}
	// .globl	_ZN12demo_kernels26memory_bandwidth_test_4bitEPjii
.visible .entry _ZN12demo_kernels26memory_bandwidth_test_4bitEPjii(
	.param .u64 .ptr .align 1 _ZN12demo_kernels26memory_bandwidth_test_4bitEPjii_param_0,
	.param .u32 _ZN12demo_kernels26memory_bandwidth_test_4bitEPjii_param_1,
	.param .u32 _ZN12demo_kernels26memory_bandwidth_test_4bitEPjii_param_2
)
{
	.local .align 8 .b8 	__local_depot3[8];
	.reg .b64 	%SP;
	.reg .b64 	%SPL;
	.reg .pred 	%p<8>;
	.reg .b32 	%r<34>;
	.reg .b64 	%rd<9>;

	mov.u64 	%SPL, __local_depot3;
	cvta.local.u64 	%SP, %SPL;
	ld.param.u64 	%rd2, [_ZN12demo_kernels26memory_bandwidth_test_4bitEPjii_param_0];
	ld.param.u32 	%r16, [_ZN12demo_kernels26memory_bandwidth_test_4bitEPjii_param_1];
	ld.param.u32 	%r17, [_ZN12demo_kernels26memory_bandwidth_test_4bitEPjii_param_2];
	mov.u32 	%r1, %ctaid.x;
	mov.u32 	%r2, %ntid.x;
	mov.u32 	%r3, %tid.x;
	mad.lo.s32 	%r4, %r1, %r2, %r3;
	setp.lt.s32 	%p1, %r17, 1;
	mov.b32 	%r32, 0;
	@%p1 bra 	$L__BB3_6;
	shr.s32 	%r20, %r16, 31;
	shr.u32 	%r21, %r20, 29;
	add.s32 	%r22, %r16, %r21;
	shr.s32 	%r5, %r22, 3;
	mov.u32 	%r23, %nctaid.x;
	mul.lo.s32 	%r6, %r2, %r23;
	cvta.to.global.u64 	%rd1, %rd2;
	mov.b32 	%r28, 0;
	mov.u32 	%r32, %r28;
$L__BB3_2:
	setp.ge.s32 	%p2, %r4, %r5;
	@%p2 bra 	$L__BB3_5;
	mov.u32 	%r30, %r4;
$L__BB3_4:
	mul.wide.s32 	%rd3, %r30, 4;
	add.s64 	%rd4, %rd1, %rd3;
	ld.global.u32 	%r24, [%rd4];
	add.s32 	%r32, %r24, %r32;
	add.s32 	%r30, %r30, %r6;
	setp.lt.s32 	%p3, %r30, %r5;
	@%p3 bra 	$L__BB3_4;
$L__BB3_5:
	add.s32 	%r28, %r28, 1;
	setp.ne.s32 	%p4, %r28, %r17;
	@%p4 bra 	$L__BB3_2;
$L__BB3_6:
	or.b32  	%r25, %r3, %r1;
	setp.ne.s32 	%p5, %r25, 0;
	setp.lt.u32 	%p6, %r32, 1000001;
	or.pred  	%p7, %p5, %p6;
	@%p7 bra 	$L__BB3_8;
	add.u64 	%rd5, %SP, 0;
	add.u64 	%rd6, %SPL, 0;
	st.local.u32 	[%rd6], %r32;
	mov.u64 	%rd7, $str$5;
	cvta.global.u64 	%rd8, %rd7;
	{ // callseq 12, 0
	.param .b64 param0;
	st.param.b64 	[param0], %rd8;
	.param .b64 param1;
	st.param.b64 	[param1], %rd5;
	.param .b32 retval0;
	call.uni (retval0), 
	vprintf, 
	(
	param0, 
	param1
	);
	ld.param.b32 	%r26, [retval0];
	} // callseq 12
$L__BB3_8:
	ret;

}


// ===== COMPILED SASS (sm_100) =====

	.target	sm_100

	.elftype	@"ET_EXEC"


//--------------------- .note.nv.tkinfo           --------------------------
	.section	.note.nv.tkinfo,"",@"SHT_NOTE"
	.sectionflags	@"SHF_NOTE_NV_TKINFO"
	.tkinfo
        /*0018*/ 	.word	0x00000002
        /*0030*/ 	.string	""
        /*0030*/ 	.string	"ptxas"
        /*0030*/ 	.string	"Cuda compilation tools, release 13.0, V13.0.88"
        /*0030*/ 	.string	"Build cuda_13.0.r13.0/compiler.36424714_0"
        /*0030*/ 	.string	"-arch sm_100 -m 64 "



//--------------------- .note.nv.cuinfo           --------------------------
	.section	.note.nv.cuinfo,"",@"SHT_NOTE"
	.sectionflags	@"SHF_NOTE_NV_CUINFO"
        /*0018*/ 	.short	0x0002
        /*001a*/ 	.short	0x0064
        /*001c*/ 	.short	0x0082
	.zero		2


//--------------------- .nv.info                  --------------------------
	.section	.nv.info,"",@"SHT_CUDA_INFO"
	.align	4


	//----- nvinfo : EIATTR_REGCOUNT
	.align		4
        /*0000*/ 	.byte	0x04, 0x2f
        /*0002*/ 	.short	(.L_7 - .L_6)
	.align		4
.L_6:
        /*0004*/ 	.word	index@(_ZN12demo_kernels16demo_pack_unpackEPjPh)
        /*0008*/ 	.word	0x00000018


	//----- nvinfo : EIATTR_FRAME_SIZE
	.align		4
.L_7:
        /*000c*/ 	.byte	0x04, 0x11
        /*000e*/ 	.short	(.L_9 - .L_8)
	.align		4
.L_8:
        /*0010*/ 	.word	index@(_ZN12demo_kernels16demo_pack_unpackEPjPh)
        /*0014*/ 	.word	0x00000008


	//----- nvinfo : EIATTR_REGCOUNT
	.align		4
.L_9:
        /*0018*/ 	.byte	0x04, 0x2f
        /*001a*/ 	.short	(.L_11 - .L_10)
	.align		4
.L_10:
        /*001c*/ 	.word	index@(_ZN12demo_kernels17demo_quantizationEP6__halfPjS1_S0_i)
        /*0020*/ 	.word	0x00000013


	//----- nvinfo : EIATTR_FRAME_SIZE
	.align		4
.L_11:
        /*0024*/ 	.byte	0x04, 0x11
        /*0026*/ 	.short	(.L_13 - .L_12)
	.align		4
.L_12:
        /*0028*/ 	.word	index@($__internal_0_$__cuda_sm3x_div_rn_noftz_f32_slowpath)
        /*002c*/ 	.word	0x00000000


	//----- nvinfo : EIATTR_FRAME_SIZE
	.align		4
.L_13:
        /*0030*/ 	.byte	0x04, 0x11
        /*0032*/ 	.short	(.L_15 - .L_14)
	.align		4
.L_14:
        /*0034*/ 	.word	index@(_ZN12demo_kernels17demo_quantizationEP6__halfPjS1_S0_i)
        /*0038*/ 	.word	0x00000000


	//----- nvinfo : EIATTR_REGCOUNT
	.align		4
.L_15:
        /*003c*/ 	.byte	0x04, 0x2f
        /*003e*/ 	.short	(.L_17 - .L_16)
	.align		4
.L_16:
        /*0040*/ 	.word	index@(_ZN12demo_kernels26memory_bandwidth_test_fp16EP6__halfii)
        /*0044*/ 	.word	0x00000018


	//----- nvinfo : EIATTR_FRAME_SIZE
	.align		4
.L_17:
        /*0048*/ 	.byte	0x04, 0x11
        /*004a*/ 	.short	(.L_19 - .L_18)
	.align		4
.L_18:
        /*004c*/ 	.word	index@(_ZN12demo_kernels26memory_bandwidth_test_fp16EP6__halfii)
        /*0050*/ 	.word	0x00000008


	//----- nvinfo : EIATTR_REGCOUNT
	.align		4
.L_19:
        /*0054*/ 	.byte	0x04, 0x2f
        /*0056*/ 	.short	(.L_21 - .L_20)
	.align		4
.L_20:
        /*0058*/ 	.word	index@(_ZN12demo_kernels26memory_bandwidth_test_4bitEPjii)
        /*005c*/ 	.word	0x00000018


	//----- nvinfo : EIATTR_FRAME_SIZE
	.align		4
.L_21:
        /*0060*/ 	.byte	0x04, 0x11
        /*0062*/ 	.short	(.L_23 - .L_22)
	.align		4
.L_22:
        /*0064*/ 	.word	index@(_ZN12demo_kernels26memory_bandwidth_test_4bitEPjii)
        /*0068*/ 	.word	0x00000008


	//----- nvinfo : EIATTR_MIN_STACK_SIZE
	.align		4
.L_23:
        /*006c*/ 	.byte	0x04, 0x12
        /*006e*/ 	.short	(.L_25 - .L_24)
	.align		4
.L_24:
        /*0070*/ 	.word	index@(_ZN12demo_kernels26memory_bandwidth_test_4bitEPjii)
        /*0074*/ 	.word	0x00000008


	//----- nvinfo : EIATTR_MIN_STACK_SIZE
	.align		4
.L_25:
        /*0078*/ 	.byte	0x04, 0x12
        /*007a*/ 	.short	(.L_27 - .L_26)
	.align		4
.L_26:
        /*007c*/ 	.word	index@(_ZN12demo_kernels26memory_bandwidth_test_fp16EP6__halfii)
        /*0080*/ 	.word	0x00000008


	//----- nvinfo : EIATTR_MIN_STACK_SIZE
	.align		4
.L_27:
        /*0084*/ 	.byte	0x04, 0x12
        /*0086*/ 	.short	(.L_29 - .L_28)
	.align		4
.L_28:
        /*0088*/ 	.word	index@(_ZN12demo_kernels17demo_quantizationEP6__halfPjS1_S0_i)
        /*008c*/ 	.word	0x00000000


	//----- nvinfo : EIATTR_MIN_STACK_SIZE
	.align		4
.L_29:
        /*0090*/ 	.byte	0x04, 0x12
        /*0092*/ 	.short	(.L_31 - .L_30)
	.align		4
.L_30:
        /*0094*/ 	.word	index@(_ZN12demo_kernels16demo_pack_unpackEPjPh)
        /*0098*/ 	.word	0x00000008
.L_31:


//--------------------- .nv.compat                --------------------------
	.section	.nv.compat,"",@"SHT_CUDA_COMPAT_INFO"
	.align	4
        /*0000*/ 	.byte	0x02, 0x09, 0x00, 0x00, 0x02, 0x02, 0x01, 0x00, 0x02, 0x05, 0x05, 0x00, 0x03, 0x07, 0x01, 0x01
        /*0010*/ 	.byte	0x02, 0x03, 0x00, 0x00, 0x02, 0x06, 0x01, 0x00, 0x04, 0x0b, 0x08, 0x00, 0x01, 0x00, 0x00, 0x00
        /*0020*/ 	.byte	0x00, 0x00, 0x00, 0x00


//--------------------- .nv.info._ZN12demo_kernels26memory_bandwidth_test_4bitEPjii --------------------------
	.section	.nv.info._ZN12demo_kernels26memory_bandwidth_test_4bitEPjii,"",@"SHT_CUDA_INFO"
	.sectionflags	@""
	.align	4


	//----- nvinfo : EIATTR_CUDA_API_VERSION
	.align		4
        /*0000*/ 	.byte	0x04, 0x37
        /*0002*/ 	.short	(.L_33 - .L_32)
.L_32:
        /*0004*/ 	.word	0x00000082


	//----- nvinfo : EIATTR_KPARAM_INFO
	.align		4
.L_33:
        /*0008*/ 	.byte	0x04, 0x17
        /*000a*/ 	.short	(.L_35 - .L_34)
.L_34:
        /*000c*/ 	.word	0x00000000
        /*0010*/ 	.short	0x0002
        /*0012*/ 	.short	0x000c
        /*0014*/ 	.byte	0x00, 0xf0, 0x11, 0x00


	//----- nvinfo : EIATTR_KPARAM_INFO
	.align		4
.L_35:
        /*0018*/ 	.byte	0x04, 0x17
        /*001a*/ 	.short	(.L_37 - .L_36)
.L_36:
        /*001c*/ 	.word	0x00000000
        /*0020*/ 	.short	0x0001
        /*0022*/ 	.short	0x0008
        /*0024*/ 	.byte	0x00, 0xf0, 0x11, 0x00


	//----- nvinfo : EIATTR_KPARAM_INFO
	.align		4
.L_37:
        /*0028*/ 	.byte	0x04, 0x17
        /*002a*/ 	.short	(.L_39 - .L_38)
.L_38:
        /*002c*/ 	.word	0x00000000
        /*0030*/ 	.short	0x0000
        /*0032*/ 	.short	0x0000
        /*0034*/ 	.byte	0x00, 0xf5, 0x21, 0x00


	//----- nvinfo : EIATTR_SPARSE_MMA_MASK
	.align		4
.L_39:
        /*0038*/ 	.byte	0x03, 0x50
        /*003a*/ 	.short	0x0000


	//----- nvinfo : EIATTR_MAXREG_COUNT
	.align		4
        /*003c*/ 	.byte	0x03, 0x1b
        /*003e*/ 	.short	0x00ff


	//----- nvinfo : EIATTR_EXTERNS
	.align		4
        /*0040*/ 	.byte	0x04, 0x0f
        /*0042*/ 	.short	(.L_41 - .L_40)


	//   ....[0]....
	.align		4
.L_40:
        /*0044*/ 	.word	index@(vprintf)


	//----- nvinfo : EIATTR_MERCURY_ISA_VERSION
	.align		4
.L_41:
        /*0048*/ 	.byte	0x03, 0x5f
        /*004a*/ 	.short	0x0101


	//----- nvinfo : EIATTR_VRC_CTA_INIT_COUNT
	.align		4
        /*004c*/ 	.byte	0x02, 0x4a
	.zero		1
	.zero		1


	//----- nvinfo : EIATTR_SYSCALL_OFFSETS
	.align		4
        /*0050*/ 	.byte	0x04, 0x46
        /*0052*/ 	.short	(.L_43 - .L_42)


	//   ....[0]....
.L_42:
        /*0054*/ 	.word	0x00000310


	//----- nvinfo : EIATTR_EXIT_INSTR_OFFSETS
	.align		4
.L_43:
        /*0058*/ 	.byte	0x04, 0x1c
        /*005a*/ 	.short	(.L_45 - .L_44)


	//   ....[0]....
.L_44:
        /*005c*/ 	.word	0x00000290


	//   ....[1]....
        /*0060*/ 	.word	0x00000320


	//----- nvinfo : EIATTR_CRS_STACK_SIZE
	.align		4
.L_45:
        /*0064*/ 	.byte	0x04, 0x1e
        /*0066*/ 	.short	(.L_47 - .L_46)
.L_46:
        /*0068*/ 	.word	0x00000000


	//----- nvinfo : EIATTR_CBANK_PARAM_SIZE
	.align		4
.L_47:
        /*006c*/ 	.byte	0x03, 0x19
        /*006e*/ 	.short	0x0010


	//----- nvinfo : EIATTR_PARAM_CBANK
	.align		4
        /*0070*/ 	.byte	0x04, 0x0a
        /*0072*/ 	.short	(.L_49 - .L_48)
	.align		4
.L_48:
        /*0074*/ 	.word	index@(.nv.constant0._ZN12demo_kernels26memory_bandwidth_test_4bitEPjii)
        /*0078*/ 	.short	0x0380
        /*007a*/ 	.short	0x0010


	//----- nvinfo : EIATTR_SW_WAR
	.align		4
.L_49:
        /*007c*/ 	.byte	0x04, 0x36
        /*007e*/ 	.short	(.L_51 - .L_50)
.L_50:
        /*0080*/ 	.word	0x00000008
.L_51:


//--------------------- .nv.info._ZN12demo_kernels26memory_bandwidth_test_fp16EP6__halfii --------------------------
	.section	.nv.info._ZN12demo_kernels26memory_bandwidth_test_fp16EP6__halfii,"",@"SHT_CUDA_INFO"
	.sectionflags	@""
	.align	4


	//----- nvinfo : EIATTR_CUDA_API_VERSION
	.align		4
        /*0000*/ 	.byte	0x04, 0x37
        /*0002*/ 	.short	(.L_53 - .L_52)
.L_52:
        /*0004*/ 	.word	0x00000082


	//----- nvinfo : EIATTR_KPARAM_INFO
	.align		4
.L_53:
        /*0008*/ 	.byte	0x04, 0x17
        /*000a*/ 	.short	(.L_55 - .L_54)
.L_54:
        /*000c*/ 	.word	0x00000000
        /*0010*/ 	.short	0x0002
        /*0012*/ 	.short	0x000c
        /*0014*/ 	.byte	0x00, 0xf0, 0x11, 0x00


	//----- nvinfo : EIATTR_KPARAM_INFO
	.align		4
.L_55:
        /*0018*/ 	.byte	0x04, 0x17
        /*001a*/ 	.short	(.L_57 - .L_56)
.L_56:
        /*001c*/ 	.word	0x00000000
        /*0020*/ 	.short	0x0001
        /*0022*/ 	.short	0x0008
        /*0024*/ 	.byte	0x00, 0xf0, 0x11, 0x00


	//----- nvinfo : EIATTR_KPARAM_INFO
	.align		4
.L_57:
        /*0028*/ 	.byte	0x04, 0x17
        /*002a*/ 	.short	(.L_59 - .L_58)
.L_58:
        /*002c*/ 	.word	0x00000000
        /*0030*/ 	.short	0x0000
        /*0032*/ 	.short	0x0000
        /*0034*/ 	.byte	0x00, 0xf5, 0x21, 0x00


	//----- nvinfo : EIATTR_SPARSE_MMA_MASK
	.align		4
.L_59:
        /*0038*/ 	.byte	0x03, 0x50
        /*003a*/ 	.short	0x0000


	//----- nvinfo : EIATTR_MAXREG_COUNT
	.align		4
        /*003c*/ 	.byte	0x03, 0x1b
        /*003e*/ 	.short	0x00ff


	//----- nvinfo : EIATTR_EXTERNS
	.align		4
        /*0040*/ 	.byte	0x04, 0x0f
        /*0042*/ 	.short	(.L_61 - .L_60)


	//   ....[0]....
	.align		4
.L_60:
        /*0044*/ 	.word	index@(vprintf)


	//----- nvinfo : EIATTR_MERCURY_ISA_VERSION
	.align		4
.L_61:
        /*0048*/ 	.byte	0x03, 0x5f
        /*004a*/ 	.short	0x0101


	//----- nvinfo : EIATTR_VRC_CTA_INIT_COUNT
	.align		4
        /*004c*/ 	.byte	0x02, 0x4a
	.zero		1
	.zero		1


	//----- nvinfo : EIATTR_SYSCALL_OFFSETS
	.align		4
        /*0050*/ 	.byte	0x04, 0x46
        /*0052*/ 	.short	(.L_63 - .L_62)


	//   ....[0]....
.L_62:
        /*0054*/ 	.word	0x000002f0


	//----- nvinfo : EIATTR_EXIT_INSTR_OFFSETS
	.align		4
.L_63:
        /*0058*/ 	.byte	0x04, 0x1c
        /*005a*/ 	.short	(.L_65 - .L_64)


	//   ....[0]....
.L_64:
        /*005c*/ 	.word	0x00000230


	//   ....[1]....
        /*0060*/ 	.word	0x00000260


	//   ....[2]....
        /*0064*/ 	.word	0x00000300


	//----- nvinfo : EIATTR_CRS_STACK_SIZE
	.align		4
.L_65:
        /*0068*/ 	.byte	0x04, 0x1e
        /*006a*/ 	.short	(.L_67 - .L_66)
.L_66:
        /*006c*/ 	.word	0x00000000


	//----- nvinfo : EIATTR_CBANK_PARAM_SIZE
	.align		4
.L_67:
        /*0070*/ 	.byte	0x03, 0x19
        /*0072*/ 	.short	0x0010


	//----- nvinfo : EIATTR_PARAM_CBANK
	.align		4
        /*0074*/ 	.byte	0x04, 0x0a
        /*0076*/ 	.short	(.L_69 - .L_68)
	.align		4
.L_68:
        /*0078*/ 	.word	index@(.nv.constant0._ZN12demo_kernels26memory_bandwidth_test_fp16EP6__halfii)
        /*007c*/ 	.short	0x0380
        /*007e*/ 	.short	0x0010


	//----- nvinfo : EIATTR_SW_WAR
	.align		4
.L_69:
        /*0080*/ 	.byte	0x04, 0x36
        /*0082*/ 	.short	(.L_71 - .L_70)
.L_70:
        /*0084*/ 	.word	0x00000008
.L_71:


//--------------------- .nv.info._ZN12demo_kernels17demo_quantizationEP6__halfPjS1_S0_i --------------------------
	.section	.nv.info._ZN12demo_kernels17demo_quantizationEP6__halfPjS1_S0_i,"",@"SHT_CUDA_INFO"
	.sectionflags	@""
	.align	4


	//----- nvinfo : EIATTR_CUDA_API_VERSION
	.align		4
        /*0000*/ 	.byte	0x04, 0x37
        /*0002*/ 	.short	(.L_73 - .L_72)
.L_72:
        /*0004*/ 	.word	0x00000082


	//----- nvinfo : EIATTR_KPARAM_INFO
	.align		4
.L_73:
        /*0008*/ 	.byte	0x04, 0x17
        /*000a*/ 	.short	(.L_75 - .L_74)
.L_74:
        /*000c*/ 	.word	0x00000000
        /*0010*/ 	.short	0x0004
        /*0012*/ 	.short	0x001c
        /*0014*/ 	.byte	0x00, 0xf0, 0x11, 0x00


	//----- nvinfo : EIATTR_KPARAM_INFO
	.align		4
.L_75:
        /*0018*/ 	.byte	0x04, 0x17
        /*001a*/ 	.short	(.L_77 - .L_76)
.L_76:
        /*001c*/ 	.word	0x00000000
        /*0020*/ 	.short	0x0003
        /*0022*/ 	.short	0x0018
        /*0024*/ 	.byte	0x00, 0xf0, 0x09, 0x00


	//----- nvinfo : EIATTR_KPARAM_INFO
	.align		4
.L_77:
        /*0028*/ 	.byte	0x04, 0x17
        /*002a*/ 	.short	(.L_79 - .L_78)
.L_78:
        /*002c*/ 	.word	0x00000000
        /*0030*/ 	.short	0x0002
        /*0032*/ 	.short	0x0010
        /*0034*/ 	.byte	0x00, 0xf5, 0x21, 0x00


	//----- nvinfo : EIATTR_KPARAM_INFO
	.align		4
.L_79:
        /*0038*/ 	.byte	0x04, 0x17
        /*003a*/ 	.short	(.L_81 - .L_80)
.L_80:
        /*003c*/ 	.word	0x00000000
        /*0040*/ 	.short	0x0001
        /*0042*/ 	.short	0x0008
        /*0044*/ 	.byte	0x00, 0xf5, 0x21, 0x00


	//----- nvinfo : EIATTR_KPARAM_INFO
	.align		4
.L_81:
        /*0048*/ 	.byte	0x04, 0x17
        /*004a*/ 	.short	(.L_83 - .L_82)
.L_82:
        /*004c*/ 	.word	0x00000000
        /*0050*/ 	.short	0x0000
        /*0052*/ 	.short	0x0000
        /*0054*/ 	.byte	0x00, 0xf5, 0x21, 0x00


	//----- nvinfo : EIATTR_SPARSE_MMA_MASK
	.align		4
.L_83:
        /*0058*/ 	.byte	0x03, 0x50
        /*005a*/ 	.short	0x0000


	//----- nvinfo : EIATTR_MAXREG_COUNT
	.align		4
        /*005c*/ 	.byte	0x03, 0x1b
        /*005e*/ 	.short	0x00ff


	//----- nvinfo : EIATTR_NUM_BARRIERS
	.align		4
        /*0060*/ 	.byte	0x02, 0x4c
        /*0062*/ 	.byte	0x01
	.zero		1


	//----- nvinfo : EIATTR_MERCURY_ISA_VERSION
	.align		4
        /*0064*/ 	.byte	0x03, 0x5f
        /*0066*/ 	.short	0x0101


	//----- nvinfo : EIATTR_VRC_CTA_INIT_COUNT
	.align		4
        /*0068*/ 	.byte	0x02, 0x4a
	.zero		1
	.zero		1


	//----- nvinfo : EIATTR_EXIT_INSTR_OFFSETS
	.align		4
        /*006c*/ 	.byte	0x04, 0x1c
        /*006e*/ 	.short	(.L_85 - .L_84)


	//   ....[0]....
.L_84:
        /*0070*/ 	.word	0x00000070


	//   ....[1]....
        /*0074*/ 	.word	0x000006a0


	//----- nvinfo : EIATTR_CRS_STACK_SIZE
	.align		4
.L_85:
        /*0078*/ 	.byte	0x04, 0x1e
        /*007a*/ 	.short	(.L_87 - .L_86)
.L_86:
        /*007c*/ 	.word	0x00000000


	//----- nvinfo : EIATTR_CBANK_PARAM_SIZE
	.align		4
.L_87:
        /*0080*/ 	.byte	0x03, 0x19
        /*0082*/ 	.short	0x0020


	//----- nvinfo : EIATTR_PARAM_CBANK
	.align		4
        /*0084*/ 	.byte	0x04, 0x0a
        /*0086*/ 	.short	(.L_89 - .L_88)
	.align		4
.L_88:
        /*0088*/ 	.word	index@(.nv.constant0._ZN12demo_kernels17demo_quantizationEP6__halfPjS1_S0_i)
        /*008c*/ 	.short	0x0380
        /*008e*/ 	.short	0x0020


	//----- nvinfo : EIATTR_SW_WAR
	.align		4
.L_89:
        /*0090*/ 	.byte	0x04, 0x36
        /*0092*/ 	.short	(.L_91 - .L_90)
.L_90:
        /*0094*/ 	.word	0x00000008
.L_91:


//--------------------- .nv.info._ZN12demo_kernels16demo_pack_unpackEPjPh --------------------------
	.section	.nv.info._ZN12demo_kernels16demo_pack_unpackEPjPh,"",@"SHT_CUDA_INFO"
	.sectionflags	@""
	.align	4


	//----- nvinfo : EIATTR_CUDA_API_VERSION
	.align		4
        /*0000*/ 	.byte	0x04, 0x37
        /*0002*/ 	.short	(.L_93 - .L_92)
.L_92:
        /*0004*/ 	.word	0x00000082


	//----- nvinfo : EIATTR_KPARAM_INFO
	.align		4
.L_93:
        /*0008*/ 	.byte	0x04, 0x17
        /*000a*/ 	.short	(.L_95 - .L_94)
.L_94:
        /*000c*/ 	.word	0x00000000
        /*0010*/ 	.short	0x0001
        /*0012*/ 	.short	0x0008
        /*0014*/ 	.byte	0x00, 0xf5, 0x21, 0x00


	//----- nvinfo : EIATTR_KPARAM_INFO
	.align		4
.L_95:
        /*0018*/ 	.byte	0x04, 0x17
        /*001a*/ 	.short	(.L_97 - .L_96)
.L_96:
        /*001c*/ 	.word	0x00000000
        /*0020*/ 	.short	0x0000
        /*0022*/ 	.short	0x0000
        /*0024*/ 	.byte	0x00, 0xf5, 0x21, 0x00


	//----- nvinfo : EIATTR_SPARSE_MMA_MASK
	.align		4
.L_97:
        /*0028*/ 	.byte	0x03, 0x50
        /*002a*/ 	.short	0x0000


	//----- nvinfo : EIATTR_MAXREG_COUNT
	.align		4
        /*002c*/ 	.byte	0x03, 0x1b
        /*002e*/ 	.short	0x00ff


	//----- nvinfo : EIATTR_EXTERNS
	.align		4
        /*0030*/ 	.byte	0x04, 0x0f
        /*0032*/ 	.short	(.L_99 - .L_98)


	//   ....[0]....
	.align		4
.L_98:
        /*0034*/ 	.word	index@(vprintf)


	//----- nvinfo : EIATTR_MERCURY_ISA_VERSION
	.align		4
.L_99:
        /*0038*/ 	.byte	0x03, 0x5f
        /*003a*/ 	.short	0x0101


	//----- nvinfo : EIATTR_VRC_CTA_INIT_COUNT
	.align		4
        /*003c*/ 	.byte	0x02, 0x4a
	.zero		1
	.zero		1


	//----- nvinfo : EIATTR_SYSCALL_OFFSETS
	.align		4
        /*0040*/ 	.byte	0x04, 0x46
        /*0042*/ 	.short	(.L_101 - .L_100)


	//   ....[0]....
.L_100:
        /*0044*/ 	.word	0x000001a0


	//   ....[1]....
        /*0048*/ 	.word	0x00000210


	//   ....[2]....
        /*004c*/ 	.word	0x000002a0


	//   ....[3]....
        /*0050*/ 	.word	0x00000360


	//   ....[4]....
        /*0054*/ 	.word	0x00000430


	//   ....[5]....
        /*0058*/ 	.word	0x00000500


	//   ....[6]....
        /*005c*/ 	.word	0x000005d0


	//   ....[7]....
        /*0060*/ 	.word	0x000006a0


	//   ....[8]....
        /*0064*/ 	.word	0x00000770


	//   ....[9]....
        /*0068*/ 	.word	0x00000840


	//   ....[10]....
        /*006c*/ 	.word	0x000008e0


	//----- nvinfo : EIATTR_EXIT_INSTR_OFFSETS
	.align		4
.L_101:
        /*0070*/ 	.byte	0x04, 0x1c
        /*0072*/ 	.short	(.L_103 - .L_102)


	//   ....[0]....
.L_102:
        /*0074*/ 	.word	0x000000c0


	//   ....[1]....
        /*0078*/ 	.word	0x000008f0


	//----- nvinfo : EIATTR_CRS_STACK_SIZE
	.align		4
.L_103:
        /*007c*/ 	.byte	0x04, 0x1e
        /*007e*/ 	.short	(.L_105 - .L_104)
.L_104:
        /*0080*/ 	.word	0x00000000


	//----- nvinfo : EIATTR_CBANK_PARAM_SIZE
	.align		4
.L_105:
        /*0084*/ 	.byte	0x03, 0x19
        /*0086*/ 	.short	0x0010


	//----- nvinfo : EIATTR_PARAM_CBANK
	.align		4
        /*0088*/ 	.byte	0x04, 0x0a
        /*008a*/ 	.short	(.L_107 - .L_106)
	.align		4
.L_106:
        /*008c*/ 	.word	index@(.nv.constant0._ZN12demo_kernels16demo_pack_unpackEPjPh)
        /*0090*/ 	.short	0x0380
        /*0092*/ 	.short	0x0010


	//----- nvinfo : EIATTR_SW_WAR
	.align		4
.L_107:
        /*0094*/ 	.byte	0x04, 0x36
        /*0096*/ 	.short	(.L_109 - .L_108)
.L_108:
        /*0098*/ 	.word	0x00000008
.L_109:


//--------------------- .nv.callgraph             --------------------------
	.section	.nv.callgraph,"",@"SHT_CUDA_CALLGRAPH"
	.align	4
	.sectionentsize	8
	.align		4
        /*0000*/ 	.word	0x00000000
	.align		4
        /*0004*/ 	.word	0xffffffff
	.align		4
        /*0008*/ 	.word	index@(_ZN12demo_kernels26memory_bandwidth_test_4bitEPjii)
	.align		4
        /*000c*/ 	.word	index@(vprintf)
	.align		4
        /*0010*/ 	.word	index@(_ZN12demo_kernels26memory_bandwidth_test_fp16EP6__halfii)
	.align		4
        /*0014*/ 	.word	index@(vprintf)
	.align		4
        /*0018*/ 	.word	index@(_ZN12demo_kernels16demo_pack_unpackEPjPh)
	.align		4
        /*001c*/ 	.word	index@(vprintf)
	.align		4
        /*0020*/ 	.word	0x00000000
	.align		4
        /*0024*/ 	.word	0xfffffffe
	.align		4
        /*0028*/ 	.word	0x00000000
	.align		4
        /*002c*/ 	.word	0xfffffffd
	.align		4
        /*0030*/ 	.word	0x00000000
	.align		4
        /*0034*/ 	.word	0xfffffffc


//--------------------- .nv.constant4             --------------------------
	.section	.nv.constant4,"a",@progbits
	.align	8
	.align		8
.nv.constant4:
        /*0000*/ 	.dword	vprintf
	.align		8
        /*0008*/ 	.dword	$str
	.align		8
        /*0010*/ 	.dword	$str$1
	.align		8
        /*0018*/ 	.dword	$str$2
	.align		8
        /*0020*/ 	.dword	$str$3
	.align		8
        /*0028*/ 	.dword	$str$4
	.align		8
        /*0030*/ 	.dword	$str$5


//--------------------- .text._ZN12demo_kernels26memory_bandwidth_test_4bitEPjii --------------------------
	.section	.text._ZN12demo_kernels26memory_bandwidth_test_4bitEPjii,"ax",@progbits
	.align	128
        .global         _ZN12demo_kernels26memory_bandwidth_test_4bitEPjii
        .type           _ZN12demo_kernels26memory_bandwidth_test_4bitEPjii,@function
        .size           _ZN12demo_kernels26memory_bandwidth_test_4bitEPjii,(.L_x_45 - _ZN12demo_kernels26memory_bandwidth_test_4bitEPjii)
        .other          _ZN12demo_kernels26memory_bandwidth_test_4bitEPjii,@"STO_CUDA_ENTRY STV_DEFAULT"
_ZN12demo_kernels26memory_bandwidth_test_4bitEPjii:
.text._ZN12demo_kernels26memory_bandwidth_test_4bitEPjii:
[----:B------:R-:W0:Y:S01]  /*0000*/  LDC R1, c[0x0][0x37c] ;  /* 0x0000df00ff017b82 */ /* 0x000e220000000800 */
[----:B------:R-:W1:Y:S01]  /*0010*/  LDCU UR7, c[0x0][0x38c] ;  /* 0x00007180ff0777ac */ /* 0x000e620008000800 */
[----:B------:R-:W2:Y:S06]  /*0020*/  S2R R12, SR_TID.X ;  /* 0x00000000000c7919 */ /* 0x000eac0000002100 */
[----:B------:R-:W3:Y:S01]  /*0030*/  S2UR UR6, SR_CTAID.X ;  /* 0x00000000000679c3 */ /* 0x000ee20000002500 */
[----:B0-----:R-:W-:Y:S01]  /*0040*/  VIADD R1, R1, 0xfffffff8 ;  /* 0xfffffff801017836 */ /* 0x001fe20000000000 */
[----:B------:R-:W0:Y:S01]  /*0050*/  LDCU UR4, c[0x0][0x2f8] ;  /* 0x00005f00ff0477ac */ /* 0x000e220008000800 */
[----:B------:R-:W-:Y:S01]  /*0060*/  IMAD.MOV.U32 R0, RZ, RZ, RZ ;  /* 0x000000ffff007224 */ /* 0x000fe200078e00ff */
[----:B------:R-:W4:Y:S04]  /*0070*/  LDCU UR5, c[0x0][0x2fc] ;  /* 0x00005f80ff0577ac */ /* 0x000f280008000800 */
[----:B------:R-:W2:Y:S01]  /*0080*/  LDC R9, c[0x0][0x360] ;  /* 0x0000d800ff097b82 */ /* 0x000ea20000000800 */
[----:B-1----:R-:W-:Y:S01]  /*0090*/  UISETP.GE.AND UP0, UPT, UR7, 0x1, UPT ;  /* 0x000000010700788c */ /* 0x002fe2000bf06270 */
[----:B0-----:R-:W-:-:S04]  /*00a0*/  IADD3 R6, P0, PT, R1, UR4, RZ ;  /* 0x0000000401067c10 */ /* 0x001fc8000ff1e0ff */
[----:B----4-:R-:W-:-:S04]  /*00b0*/  IADD3.X R7, PT, PT, RZ, UR5, RZ, P0, !PT ;  /* 0x00000005ff077c10 */ /* 0x010fc800087fe4ff */
[----:B---3--:R-:W-:Y:S05]  /*00c0*/  BRA.U !UP0, `(.L_x_0) ;  /* 0x0000000108687547 */ /* 0x008fea000b800000 */
[----:B------:R-:W0:Y:S01]  /*00d0*/  LDCU UR5, c[0x0][0x388] ;  /* 0x00007100ff0577ac */ /* 0x000e220008000800 */
[----:B--2---:R-:W-:Y:S02]  /*00e0*/  IMAD R8, R9, UR6, R12 ;  /* 0x0000000609087c24 */ /* 0x004fe4000f8e020c */
[----:B------:R-:W-:Y:S01]  /*00f0*/  IMAD.MOV.U32 R0, RZ, RZ, RZ ;  /* 0x000000ffff007224 */ /* 0x000fe200078e00ff */
[----:B------:R-:W1:Y:S01]  /*0100*/  LDCU UR7, c[0x0][0x370] ;  /* 0x00006e00ff0777ac */ /* 0x000e620008000800 */
[----:B------:R-:W2:Y:S01]  /*0110*/  LDCU.64 UR8, c[0x0][0x358] ;  /* 0x00006b00ff0877ac */ /* 0x000ea20008000a00 */
[----:B0-----:R-:W-:-:S04]  /*0120*/  USHF.R.S32.HI UR4, URZ, 0x1f, UR5 ;  /* 0x0000001fff047899 */ /* 0x001fc80008011405 */
[----:B------:R-:W-:Y:S01]  /*0130*/  ULEA.HI UR4, UR4, UR5, URZ, 0x3 ;  /* 0x0000000504047291 */ /* 0x000fe2000f8f18ff */
[----:B-1----:R-:W-:-:S03]  /*0140*/  IMAD R9, R9, UR7, RZ ;  /* 0x0000000709097c24 */ /* 0x002fc6000f8e02ff */
[----:B------:R-:W-:-:S03]  /*0150*/  USHF.R.S32.HI UR5, URZ, 0x3, UR4 ;  /* 0x00000003ff057899 */ /* 0x000fc60008011404 */
[----:B--2---:R-:W-:-:S09]  /*0160*/  UMOV UR4, URZ ;  /* 0x000000ff00047c82 */ /* 0x004fd20008000000 */
.L_x_4:
[----:B------:R-:W0:Y:S01]  /*0170*/  LDCU UR7, c[0x0][0x38c] ;  /* 0x00007180ff0777ac */ /* 0x000e220008000800 */
[----:B------:R-:W-:Y:S01]  /*0180*/  ISETP.GE.AND P0, PT, R8, UR5, PT ;  /* 0x0000000508007c0c */ /* 0x000fe2000bf06270 */
[----:B------:R-:W-:Y:S01]  /*0190*/  BSSY.RECONVERGENT B0, `(.L_x_1) ;  /* 0x000000c000007945 */ /* 0x000fe20003800200 */
[----:B------:R-:W-:-:S04]  /*01a0*/  UIADD3 UR4, UPT, UPT, UR4, 0x1, URZ ;  /* 0x0000000104047890 */ /* 0x000fc8000fffe0ff */
[----:B0-----:R-:W-:-:S07]  /*01b0*/  UISETP.NE.AND UP0, UPT, UR4, UR7, UPT ;  /* 0x000000070400728c */ /* 0x001fce000bf05270 */
[----:B------:R-:W-:Y:S05]  /*01c0*/  @P0 BRA `(.L_x_2) ;  /* 0x0000000000200947 */ /* 0x000fea0003800000 */
[----:B------:R-:W0:Y:S01]  /*01d0*/  LDC.64 R4, c[0x0][0x380] ;  /* 0x0000e000ff047b82 */ /* 0x000e220000000a00 */
[----:B------:R-:W-:-:S07]  /*01e0*/  MOV R10, R8 ;  /* 0x00000008000a7202 */ /* 0x000fce0000000f00 */
.L_x_3:
[----:B0-----:R-:W-:-:S06]  /*01f0*/  IMAD.WIDE R2, R10, 0x4, R4 ;  /* 0x000000040a027825 */ /* 0x001fcc00078e0204 */
[----:B------:R-:W2:Y:S01]  /*0200*/  LDG.E R3, desc[UR8][R2.64] ;  /* 0x0000000802037981 */ /* 0x000ea2000c1e1900 */
[----:B------:R-:W-:-:S05]  /*0210*/  IMAD.IADD R10, R9, 0x1, R10 ;  /* 0x00000001090a7824 */ /* 0x000fca00078e020a */
[----:B------:R-:W-:Y:S02]  /*0220*/  ISETP.GE.AND P0, PT, R10, UR5, PT ;  /* 0x000000050a007c0c */ /* 0x000fe4000bf06270 */
[----:B--2---:R-:W-:-:S11]  /*0230*/  IADD3 R0, PT, PT, R3, R0, RZ ;  /* 0x0000000003007210 */ /* 0x004fd60007ffe0ff */
[----:B------:R-:W-:Y:S05]  /*0240*/  @!P0 BRA `(.L_x_3) ;  /* 0xfffffffc00e88947 */ /* 0x000fea000383ffff */
.L_x_2:
[----:B------:R-:W-:Y:S05]  /*0250*/  BSYNC.RECONVERGENT B0 ;  /* 0x0000000000007941 */ /* 0x000fea0003800200 */
.L_x_1:
[----:B------:R-:W-:Y:S05]  /*0260*/  BRA.U UP0, `(.L_x_4) ;  /* 0xfffffffd00c07547 */ /* 0x000fea000b83ffff */
.L_x_0:
[----:B--2---:R-:W-:-:S04]  /*0270*/  LOP3.LUT P0, RZ, R12, UR6, RZ, 0xfc, !PT ;  /* 0x000000060cff7c12 */ /* 0x004fc8000f80fcff */
[----:B------:R-:W-:-:S13]  /*0280*/  ISETP.LT.U32.OR P0, PT, R0, 0xf4241, P0 ;  /* 0x000f42410000780c */ /* 0x000fda0000701470 */
[----:B------:R-:W-:Y:S05]  /*0290*/  @P0 EXIT ;  /* 0x000000000000094d */ /* 0x000fea0003800000 */
[----:B------:R-:W-:Y:S01]  /*02a0*/  MOV R2, 0x0 ;  /* 0x0000000000027802 */ /* 0x000fe20000000f00 */
[----:B------:R0:W-:Y:S01]  /*02b0*/  STL [R1], R0 ;  /* 0x0000000001007387 */ /* 0x0001e20000100800 */
[----:B------:R-:W1:Y:S04]  /*02c0*/  LDCU.64 UR4, c[0x4][0x30] ;  /* 0x01000600ff0477ac */ /* 0x000e680008000a00 */
[----:B------:R-:W2:Y:S01]  /*02d0*/  LDC.64 R2, c[0x4][R2] ;  /* 0x0100000002027b82 */ /* 0x000ea20000000a00 */
[----:B-1----:R-:W-:Y:S01]  /*02e0*/  IMAD.U32 R4, RZ, RZ, UR4 ;  /* 0x00000004ff047e24 */ /* 0x002fe2000f8e00ff */
[----:B0-----:R-:W-:-:S07]  /*02f0*/  MOV R5, UR5 ;  /* 0x0000000500057c02 */ /* 0x001fce0008000f00 */
[----:B------:R-:W-:-:S07]  /*0300*/  LEPC R20, `(.L_x_5) ;  /* 0x000000001014794e */ /* 0x000fce0000000000 */
[----:B--2---:R-:W-:Y:S05]  /*0310*/  CALL.ABS.NOINC R2 ;  /* 0x0000000002007343 */ /* 0x004fea0003c00000 */
.L_x_5:
[----:B------:R-:W-:Y:S05]  /*0320*/  EXIT ;  /* 0x000000000000794d */ /* 0x000fea0003800000 */
.L_x_6:
[----:B------:R-:W-:-:S00]  /*0330*/  BRA `(.L_x_6) ;  /* 0xfffffffc00fc7947 */ /* 0x000fc0000383ffff */
[----:B------:R-:W-:-:S00]  /*0340*/  NOP ;  /* 0x0000000000007918 */ /* 0x000fc00000000000 */
        /* <DEDUP_REMOVED lines=11> */
.L_x_45:


//--------------------- .text._ZN12demo_kernels26memory_bandwidth_test_fp16EP6__halfii --------------------------
	.section	.text._ZN12demo_kernels26memory_bandwidth_test_fp16EP6__halfii,"ax",@progbits
	.align	128
        .global         _ZN12demo_kernels26memory_bandwidth_test_fp16EP6__halfii
        .type           _ZN12demo_kernels26memory_bandwidth_test_fp16EP6__halfii,@function
        .size           _ZN12demo_kernels26memory_bandwidth_test_fp16EP6__halfii,(.L_x_46 - _ZN12demo_kernels26memory_bandwidth_test_fp16EP6__halfii)
        .other          _ZN12demo_kernels26memory_bandwidth_test_fp16EP6__halfii,@"STO_CUDA_ENTRY STV_DEFAULT"
_ZN12demo_kernels26memory_bandwidth_test_fp16EP6__halfii:
.text._ZN12demo_kernels26memory_bandwidth_test_fp16EP6__halfii:
[----:B------:R-:W0:Y:S01]  /*0000*/  LDC R1, c[0x0][0x37c] ;  /* 0x0000df00ff017b82 */ /* 0x000e220000000800 */
[----:B------:R-:W1:Y:S01]  /*0010*/  LDCU UR7, c[0x0][0x38c] ;  /* 0x00007180ff0777ac */ /* 0x000e620008000800 */
[----:B------:R-:W2:Y:S06]  /*0020*/  S2R R12, SR_TID.X ;  /* 0x00000000000c7919 */ /* 0x000eac0000002100 */
[----:B------:R-:W3:Y:S01]  /*0030*/  S2UR UR6, SR_CTAID.X ;  /* 0x00000000000679c3 */ /* 0x000ee20000002500 */
[----:B0-----:R-:W-:Y:S01]  /*0040*/  VIADD R1, R1, 0xfffffff8 ;  /* 0xfffffff801017836 */ /* 0x001fe20000000000 */
[----:B------:R-:W0:Y:S01]  /*0050*/  LDCU UR4, c[0x0][0x2f8] ;  /* 0x00005f00ff0477ac */ /* 0x000e220008000800 */
[----:B------:R-:W-:Y:S01]  /*0060*/  PRMT R8, RZ, 0x7610, R8 ;  /* 0x00007610ff087816 */ /* 0x000fe20000000008 */
[----:B------:R-:W4:Y:S04]  /*0070*/  LDCU UR5, c[0x0][0x2fc] ;  /* 0x00005f80ff0577ac */ /* 0x000f280008000800 */
[----:B------:R-:W2:Y:S01]  /*0080*/  LDC R9, c[0x0][0x360] ;  /* 0x0000d800ff097b82 */ /* 0x000ea20000000800 */
[----:B-1----:R-:W-:Y:S01]  /*0090*/  UISETP.GE.AND UP0, UPT, UR7, 0x1, UPT ;  /* 0x000000010700788c */ /* 0x002fe2000bf06270 */
[----:B0-----:R-:W-:-:S05]  /*00a0*/  IADD3 R6, P0, PT, R1, UR4, RZ ;  /* 0x0000000401067c10 */ /* 0x001fca000ff1e0ff */
[----:B----4-:R-:W-:-:S03]  /*00b0*/  IMAD.X R7, RZ, RZ, UR5, P0 ;  /* 0x00000005ff077e24 */ /* 0x010fc600080e06ff */
[----:B---3--:R-:W-:Y:S05]  /*00c0*/  BRA.U !UP0, `(.L_x_7) ;  /* 0x0000000108547547 */ /* 0x008fea000b800000 */
[----:B------:R-:W0:Y:S01]  /*00d0*/  LDCU UR4, c[0x0][0x370] ;  /* 0x00006e00ff0477ac */ /* 0x000e220008000800 */
[C---:B--2---:R-:W-:Y:S01]  /*00e0*/  IMAD R0, R9.reuse, UR6, R12 ;  /* 0x0000000609007c24 */ /* 0x044fe2000f8e020c */
[----:B------:R-:W1:Y:S01]  /*00f0*/  LDCU.64 UR8, c[0x0][0x358] ;  /* 0x00006b00ff0877ac */ /* 0x000e620008000a00 */
[----:B0-----:R-:W-:Y:S01]  /*0100*/  IMAD R9, R9, UR4, RZ ;  /* 0x0000000409097c24 */ /* 0x001fe2000f8e02ff */
[----:B------:R-:W-:-:S06]  /*0110*/  UMOV UR4, URZ ;  /* 0x000000ff00047c82 */ /* 0x000fcc0008000000 */
.L_x_11:
[----:B------:R-:W0:Y:S01]  /*0120*/  LDCU.64 UR10, c[0x0][0x388] ;  /* 0x00007100ff0a77ac */ /* 0x000e220008000a00 */
[----:B------:R-:W-:Y:S01]  /*0130*/  BSSY.RECONVERGENT B0, `(.L_x_8) ;  /* 0x000000d000007945 */ /* 0x000fe20003800200 */
[----:B------:R-:W-:Y:S01]  /*0140*/  UIADD3 UR4, UPT, UPT, UR4, 0x1, URZ ;  /* 0x0000000104047890 */ /* 0x000fe2000fffe0ff */
[----:B0-----:R-:W-:-:S03]  /*0150*/  ISETP.GE.AND P0, PT, R0, UR10, PT ;  /* 0x0000000a00007c0c */ /* 0x001fc6000bf06270 */
[----:B------:R-:W-:-:S10]  /*0160*/  UISETP.NE.AND UP0, UPT, UR4, UR11, UPT ;  /* 0x0000000b0400728c */ /* 0x000fd4000bf05270 */
[----:B------:R-:W-:Y:S05]  /*0170*/  @P0 BRA `(.L_x_9) ;  /* 0x0000000000200947 */ /* 0x000fea0003800000 */
[----:B------:R-:W0:Y:S01]  /*0180*/  LDC.64 R4, c[0x0][0x380] ;  /* 0x0000e000ff047b82 */ /* 0x000e220000000a00 */
[----:B------:R-:W-:-:S07]  /*0190*/  MOV R10, R0 ;  /* 0x00000000000a7202 */ /* 0x000fce0000000f00 */
.L_x_10:
[----:B0-----:R-:W-:-:S06]  /*01a0*/  IMAD.WIDE R2, R10, 0x2, R4 ;  /* 0x000000020a027825 */ /* 0x001fcc00078e0204 */
[----:B-1----:R-:W2:Y:S01]  /*01b0*/  LDG.E.U16 R3, desc[UR8][R2.64] ;  /* 0x0000000802037981 */ /* 0x002ea2000c1e1500 */
[----:B------:R-:W-:-:S05]  /*01c0*/  IMAD.IADD R10, R9, 0x1, R10 ;  /* 0x00000001090a7824 */ /* 0x000fca00078e020a */
[----:B------:R-:W-:Y:S01]  /*01d0*/  ISETP.GE.AND P0, PT, R10, UR10, PT ;  /* 0x0000000a0a007c0c */ /* 0x000fe2000bf06270 */
[----:B--2---:R-:W-:-:S12]  /*01e0*/  HADD2 R8, R8.H0_H0, R3.H0_H0 ;  /* 0x2000000308087230 */ /* 0x004fd80000000800 */
[----:B------:R-:W-:Y:S05]  /*01f0*/  @!P0 BRA `(.L_x_10) ;  /* 0xfffffffc00e88947 */ /* 0x000fea000383ffff */
.L_x_9:
[----:B-1----:R-:W-:Y:S05]  /*0200*/  BSYNC.RECONVERGENT B0 ;  /* 0x0000000000007941 */ /* 0x002fea0003800200 */
.L_x_8:
[----:B------:R-:W-:Y:S05]  /*0210*/  BRA.U UP0, `(.L_x_11) ;  /* 0xfffffffd00c07547 */ /* 0x000fea000b83ffff */
.L_x_7:
[----:B--2---:R-:W-:-:S13]  /*0220*/  LOP3.LUT P0, RZ, R12, UR6, RZ, 0xfc, !PT ;  /* 0x000000060cff7c12 */ /* 0x004fda000f80fcff */
[----:B------:R-:W-:Y:S05]  /*0230*/  @P0 EXIT ;  /* 0x000000000000094d */ /* 0x000fea0003800000 */
[----:B------:R-:W-:-:S05]  /*0240*/  HADD2.F32 R2, -RZ, R8.H0_H0 ;  /* 0x20000008ff027230 */ /* 0x000fca0000004100 */
[----:B------:R-:W-:-:S13]  /*0250*/  FSETP.GT.AND P0, PT, R2, 1000000, PT ;  /* 0x497424000200780b */ /* 0x000fda0003f04000 */
[----:B------:R-:W-:Y:S05]  /*0260*/  @!P0 EXIT ;  /* 0x000000000000894d */ /* 0x000fea0003800000 */
[----:B------:R-:W0:Y:S01]  /*0270*/  F2F.F64.F32 R2, R2 ;  /* 0x0000000200027310 */ /* 0x000e220000201800 */
[----:B------:R-:W-:Y:S01]  /*0280*/  MOV R0, 0x0 ;  /* 0x0000000000007802 */ /* 0x000fe20000000f00 */
[----:B------:R-:W1:Y:S03]  /*0290*/  LDCU.64 UR4, c[0x4][0x28] ;  /* 0x01000500ff0477ac */ /* 0x000e660008000a00 */
[----:B------:R2:W3:Y:S01]  /*02a0*/  LDC.64 R8, c[0x4][R0] ;  /* 0x0100000000087b82 */ /* 0x0004e20000000a00 */
[----:B0-----:R2:W-:Y:S01]  /*02b0*/  STL.64 [R1], R2 ;  /* 0x0000000201007387 */ /* 0x0015e20000100a00 */
[----:B-1----:R-:W-:Y:S01]  /*02c0*/  MOV R4, UR4 ;  /* 0x0000000400047c02 */ /* 0x002fe20008000f00 */
[----:B------:R-:W-:-:S07]  /*02d0*/  IMAD.U32 R5, RZ, RZ, UR5 ;  /* 0x00000005ff057e24 */ /* 0x000fce000f8e00ff */
[----:B------:R-:W-:-:S07]  /*02e0*/  LEPC R20, `(.L_x_12) ;  /* 0x000000001014794e */ /* 0x000fce0000000000 */
[----:B--23--:R-:W-:Y:S05]  /*02f0*/  CALL.ABS.NOINC R8 ;  /* 0x0000000008007343 */ /* 0x00cfea0003c00000 */
.L_x_12:
[----:B------:R-:W-:Y:S05]  /*0300*/  EXIT ;  /* 0x000000000000794d */ /* 0x000fea0003800000 */
.L_x_13:
        /* <DEDUP_REMOVED lines=15> */
.L_x_46:


//--------------------- .text._ZN12demo_kernels17demo_quantizationEP6__halfPjS1_S0_i --------------------------
	.section	.text._ZN12demo_kernels17demo_quantizationEP6__halfPjS1_S0_i,"ax",@progbits
	.align	128
        .global         _ZN12demo_kernels17demo_quantizationEP6__halfPjS1_S0_i
        .type           _ZN12demo_kernels17demo_quantizationEP6__halfPjS1_S0_i,@function
        .size           _ZN12demo_kernels17demo_quantizationEP6__halfPjS1_S0_i,(.L_x_44 - _ZN12demo_kernels17demo_quantizationEP6__halfPjS1_S0_i)
        .other          _ZN12demo_kernels17demo_quantizationEP6__halfPjS1_S0_i,@"STO_CUDA_ENTRY STV_DEFAULT"
_ZN12demo_kernels17demo_quantizationEP6__halfPjS1_S0_i:
.text._ZN12demo_kernels17demo_quantizationEP6__halfPjS1_S0_i:
[----:B------:R-:W-:Y:S01]  /*0000*/  LDC R1, c[0x0][0x37c] ;  /* 0x0000df00ff017b82 */ /* 0x000fe20000000800 */
[----:B------:R-:W0:Y:S07]  /*0010*/  S2R R4, SR_TID.X ;  /* 0x0000000000047919 */ /* 0x000e2e0000002100 */
[----:B------:R-:W0:Y:S01]  /*0020*/  S2UR UR4, SR_CTAID.X ;  /* 0x00000000000479c3 */ /* 0x000e220000002500 */
[----:B------:R-:W1:Y:S07]  /*0030*/  LDCU UR5, c[0x0][0x39c] ;  /* 0x00007380ff0577ac */ /* 0x000e6e0008000800 */
[----:B------:R-:W0:Y:S02]  /*0040*/  LDC R3, c[0x0][0x360] ;  /* 0x0000d800ff037b82 */ /* 0x000e240000000800 */
[----:B0-----:R-:W-:-:S05]  /*0050*/  IMAD R2, R3, UR4, R4 ;  /* 0x0000000403027c24 */ /* 0x001fca000f8e0204 */
[----:B-1----:R-:W-:-:S13]  /*0060*/  ISETP.GE.AND P0, PT, R2, UR5, PT ;  /* 0x0000000502007c0c */ /* 0x002fda000bf06270 */
[----:B------:R-:W-:Y:S05]  /*0070*/  @P0 EXIT ;  /* 0x000000000000094d */ /* 0x000fea0003800000 */
[----:B------:R-:W0:Y:S01]  /*0080*/  LDC.64 R8, c[0x0][0x380] ;  /* 0x0000e000ff087b82 */ /* 0x000e220000000a00 */
[----:B------:R-:W1:Y:S07]  /*0090*/  LDCU.64 UR6, c[0x0][0x358] ;  /* 0x00006b00ff0677ac */ /* 0x000e6e0008000a00 */
[----:B------:R-:W2:Y:S01]  /*00a0*/  LDC.U16 R5, c[0x0][0x398] ;  /* 0x0000e600ff057b82 */ /* 0x000ea20000000400 */
[----:B0-----:R-:W-:-:S05]  /*00b0*/  IMAD.WIDE R8, R2, 0x2, R8 ;  /* 0x0000000202087825 */ /* 0x001fca00078e0208 */
[----:B-1----:R-:W3:Y:S01]  /*00c0*/  LDG.E.U16 R0, desc[UR6][R8.64] ;  /* 0x0000000608007981 */ /* 0x002ee2000c1e1500 */
[----:B------:R-:W-:Y:S01]  /*00d0*/  SHF.R.S32.HI R7, RZ, 0x1f, R2 ;  /* 0x0000001fff077819 */ /* 0x000fe20000011402 */
[----:B------:R-:W-:Y:S01]  /*00e0*/  BSSY.RECONVERGENT B0, `(.L_x_14) ;  /* 0x0000013000007945 */ /* 0x000fe20003800200 */
[----:B--2---:R-:W-:Y:S02]  /*00f0*/  HADD2.F32 R5, -RZ, R5.H0_H0 ;  /* 0x20000005ff057230 */ /* 0x004fe40000004100 */
[----:B------:R-:W-:Y:S02]  /*0100*/  LEA.HI R7, R7, R2, RZ, 0x3 ;  /* 0x0000000207077211 */ /* 0x000fe400078f18ff */
[----:B------:R-:W0:Y:S02]  /*0110*/  MUFU.RCP R6, R5 ;  /* 0x0000000500067308 */ /* 0x000e240000001000 */
[----:B0-----:R-:W-:-:S04]  /*0120*/  FFMA R3, -R5, R6, 1 ;  /* 0x3f80000005037423 */ /* 0x001fc80000000106 */
[----:B------:R-:W-:Y:S01]  /*0130*/  FFMA R11, R6, R3, R6 ;  /* 0x00000003060b7223 */ /* 0x000fe20000000006 */
[----:B------:R-:W-:Y:S01]  /*0140*/  LOP3.LUT R3, R7, 0xfffffff8, RZ, 0xc0, !PT ;  /* 0xfffffff807037812 */ /* 0x000fe200078ec0ff */
[----:B---3--:R-:W-:-:S04]  /*0150*/  HADD2.F32 R0, -RZ, R0.H0_H0 ;  /* 0x20000000ff007230 */ /* 0x008fc80000004100 */
[----:B------:R-:W0:Y:S01]  /*0160*/  FCHK P0, R0, R5 ;  /* 0x0000000500007302 */ /* 0x000e220000000000 */
[----:B------:R-:W-:-:S04]  /*0170*/  FFMA R6, R0, R11, RZ ;  /* 0x0000000b00067223 */ /* 0x000fc800000000ff */
[----:B------:R-:W-:-:S04]  /*0180*/  FFMA R8, -R5, R6, R0 ;  /* 0x0000000605087223 */ /* 0x000fc80000000100 */
[----:B------:R-:W-:Y:S01]  /*0190*/  FFMA R11, R11, R8, R6 ;  /* 0x000000080b0b7223 */ /* 0x000fe20000000006 */
[----:B------:R-:W-:Y:S01]  /*01a0*/  SHF.R.S32.HI R8, RZ, 0x3, R7 ;  /* 0x00000003ff087819 */ /* 0x000fe20000011407 */
[----:B------:R-:W-:Y:S01]  /*01b0*/  IMAD.IADD R6, R2, 0x1, -R3 ;  /* 0x0000000102067824 */ /* 0x000fe200078e0a03 */
[----:B0-----:R-:W-:Y:S06]  /*01c0*/  @!P0 BRA `(.L_x_15) ;  /* 0x0000000000108947 */ /* 0x001fec0003800000 */
[----:B------:R-:W-:Y:S01]  /*01d0*/  IMAD.MOV.U32 R3, RZ, RZ, R5 ;  /* 0x000000ffff037224 */ /* 0x000fe200078e0005 */
[----:B------:R-:W-:-:S07]  /*01e0*/  MOV R10, 0x200 ;  /* 0x00000200000a7802 */ /* 0x000fce0000000f00 */
[----:B------:R-:W-:Y:S05]  /*01f0*/  CALL.REL.NOINC `($__internal_0_$__cuda_sm3x_div_rn_noftz_f32_slowpath) ;  /* 0x00000004002c7944 */ /* 0x000fea0003c00000 */
[----:B------:R-:W-:-:S07]  /*0200*/  IMAD.MOV.U32 R11, RZ, RZ, R0 ;  /* 0x000000ffff0b7224 */ /* 0x000fce00078e0000 */
.L_x_15:
[----:B------:R-:W-:Y:S05]  /*0210*/  BSYNC.RECONVERGENT B0 ;  /* 0x0000000000007941 */ /* 0x000fea0003800200 */
.L_x_14:
[----:B------:R-:W0:Y:S01]  /*0220*/  S2UR UR5, SR_CgaCtaId ;  /* 0x00000000000579c3 */ /* 0x000e220000008800 */
[----:B------:R-:W1:Y:S01]  /*0230*/  LDCU UR4, c[0x0][0x39c] ;  /* 0x00007380ff0477ac */ /* 0x000e620008000800 */
[----:B------:R-:W-:Y:S01]  /*0240*/  FADD R11, R11, 1 ;  /* 0x3f8000000b0b7421 */ /* 0x000fe20000000000 */
[----:B------:R-:W-:Y:S01]  /*0250*/  LOP3.LUT R7, R7, 0x7, RZ, 0xfc, !PT ;  /* 0x0000000707077812 */ /* 0x000fe200078efcff */
[----:B------:R-:W-:Y:S02]  /*0260*/  BSSY.RECONVERGENT B0, `(.L_x_16) ;  /* 0x0000028000007945 */ /* 0x000fe40003800200 */
[----:B------:R-:W-:Y:S02]  /*0270*/  FMUL R0, R11, 7.5 ;  /* 0x40f000000b007820 */ /* 0x000fe40000400000 */
[----:B------:R-:W2:Y:S03]  /*0280*/  LDC.64 R10, c[0x0][0x388] ;  /* 0x0000e200ff0a7b82 */ /* 0x000ea60000000a00 */
[----:B------:R-:W-:-:S04]  /*0290*/  FMNMX R0, R0, 15, PT ;  /* 0x4170000000007809 */ /* 0x000fc80003800000 */
[----:B------:R-:W-:-:S04]  /*02a0*/  FMNMX R0, RZ, R0, !PT ;  /* 0x00000000ff007209 */ /* 0x000fc80007800000 */
[----:B------:R-:W3:Y:S01]  /*02b0*/  F2I.NTZ R3, R0 ;  /* 0x0000000000037305 */ /* 0x000ee20000203100 */
[----:B-1----:R-:W-:Y:S01]  /*02c0*/  ISETP.GE.AND P0, PT, R7, UR4, PT ;  /* 0x0000000407007c0c */ /* 0x002fe2000bf06270 */
[----:B------:R-:W-:-:S03]  /*02d0*/  UMOV UR4, 0x400 ;  /* 0x0000040000047882 */ /* 0x000fc60000000000 */
[----:B------:R-:W-:Y:S01]  /*02e0*/  ISETP.NE.OR P0, PT, R6, RZ, P0 ;  /* 0x000000ff0600720c */ /* 0x000fe20000705670 */
[----:B0-----:R-:W-:Y:S01]  /*02f0*/  ULEA UR4, UR5, UR4, 0x18 ;  /* 0x0000000405047291 */ /* 0x001fe2000f8ec0ff */
[----:B--2---:R-:W-:-:S08]  /*0300*/  IMAD.WIDE R8, R8, 0x4, R10 ;  /* 0x0000000408087825 */ /* 0x004fd000078e020a */
[----:B---3--:R0:W-:Y:S01]  /*0310*/  STS.U8 [R4+UR4], R3 ;  /* 0x0000000304007988 */ /* 0x0081e20008000004 */
[----:B------:R-:W-:Y:S06]  /*0320*/  BAR.SYNC.DEFER_BLOCKING 0x0 ;  /* 0x0000000000007b1d */ /* 0x000fec0000010000 */
[----:B------:R-:W-:Y:S05]  /*0330*/  @P0 BRA `(.L_x_17) ;  /* 0x0000000000680947 */ /* 0x000fea0003800000 */
[----:B------:R-:W1:Y:S04]  /*0340*/  LDS.U8 R10, [R4+UR4+0x6] ;  /* 0x00000604040a7984 */ /* 0x000e680008000000 */
[----:B------:R-:W2:Y:S04]  /*0350*/  LDS.U8 R11, [R4+UR4+0x5] ;  /* 0x00000504040b7984 */ /* 0x000ea80008000000 */
[----:B------:R-:W3:Y:S04]  /*0360*/  LDS.U8 R12, [R4+UR4+0x4] ;  /* 0x00000404040c7984 */ /* 0x000ee80008000000 */
[----:B------:R-:W4:Y:S04]  /*0370*/  LDS.U8 R7, [R4+UR4+0x7] ;  /* 0x0000070404077984 */ /* 0x000f280008000000 */
[----:B------:R-:W5:Y:S04]  /*0380*/  LDS.U8 R13, [R4+UR4+0x3] ;  /* 0x00000304040d7984 */ /* 0x000f680008000000 */
[----:B------:R-:W5:Y:S04]  /*0390*/  LDS.U8 R14, [R4+UR4+0x2] ;  /* 0x00000204040e7984 */ /* 0x000f680008000000 */
[----:B0-----:R-:W0:Y:S04]  /*03a0*/  LDS.U8 R3, [R4+UR4+0x1] ;  /* 0x0000010404037984 */ /* 0x001e280008000000 */
[----:B------:R5:W0:Y:S01]  /*03b0*/  LDS.U8 R0, [R4+UR4] ;  /* 0x0000000404007984 */ /* 0x000a220008000000 */
[----:B-1----:R-:W-:-:S02]  /*03c0*/  IMAD.SHL.U32 R10, R10, 0x1000000, RZ ;  /* 0x010000000a0a7824 */ /* 0x002fc400078e00ff */
[----:B--2---:R-:W-:-:S03]  /*03d0*/  IMAD.SHL.U32 R11, R11, 0x100000, RZ ;  /* 0x001000000b0b7824 */ /* 0x004fc600078e00ff */
[----:B------:R-:W-:Y:S01]  /*03e0*/  LOP3.LUT R10, R10, 0xf000000, RZ, 0xc0, !PT ;  /* 0x0f0000000a0a7812 */ /* 0x000fe200078ec0ff */
[----:B---3--:R-:W-:-:S04]  /*03f0*/  IMAD.U32 R12, R12, 0x10000, RZ ;  /* 0x000100000c0c7824 */ /* 0x008fc800078e00ff */
[----:B----4-:R-:W-:Y:S01]  /*0400*/  IMAD R7, R7, 0x10000000, R10 ;  /* 0x1000000007077824 */ /* 0x010fe200078e020a */
[----:B------:R-:W-:Y:S02]  /*0410*/  LOP3.LUT R10, R11, 0xf00000, RZ, 0xc0, !PT ;  /* 0x00f000000b0a7812 */ /* 0x000fe400078ec0ff */
[----:B------:R-:W-:Y:S01]  /*0420*/  LOP3.LUT R12, R12, 0xf0000, RZ, 0xc0, !PT ;  /* 0x000f00000c0c7812 */ /* 0x000fe200078ec0ff */
[----:B-----5:R-:W-:-:S03]  /*0430*/  IMAD.SHL.U32 R13, R13, 0x1000, RZ ;  /* 0x000010000d0d7824 */ /* 0x020fc600078e00ff */
[----:B------:R-:W-:Y:S01]  /*0440*/  IADD3 R7, PT, PT, R12, R7, R10 ;  /* 0x000000070c077210 */ /* 0x000fe20007ffe00a */
[----:B------:R-:W-:Y:S01]  /*0450*/  IMAD.SHL.U32 R14, R14, 0x100, RZ ;  /* 0x000001000e0e7824 */ /* 0x000fe200078e00ff */
[----:B------:R-:W-:Y:S01]  /*0460*/  LOP3.LUT R4, R13, 0xf000, RZ, 0xc0, !PT ;  /* 0x0000f0000d047812 */ /* 0x000fe200078ec0ff */
[----:B0-----:R-:W-:-:S03]  /*0470*/  IMAD.SHL.U32 R3, R3, 0x10, RZ ;  /* 0x0000001003037824 */ /* 0x001fc600078e00ff */
[----:B------:R-:W-:Y:S02]  /*0480*/  LOP3.LUT R14, R14, 0xf00, RZ, 0xc0, !PT ;  /* 0x00000f000e0e7812 */ /* 0x000fe400078ec0ff */
[----:B------:R-:W-:Y:S02]  /*0490*/  LOP3.LUT R0, R0, 0xf, RZ, 0xc0, !PT ;  /* 0x0000000f00007812 */ /* 0x000fe400078ec0ff */
[----:B------:R-:W-:Y:S02]  /*04a0*/  LOP3.LUT R3, R3, 0xf0, RZ, 0xc0, !PT ;  /* 0x000000f003037812 */ /* 0x000fe400078ec0ff */
[----:B------:R-:W-:-:S04]  /*04b0*/  IADD3 R4, PT, PT, R14, R7, R4 ;  /* 0x000000070e047210 */ /* 0x000fc80007ffe004 */
[----:B------:R-:W-:-:S05]  /*04c0*/  IADD3 R3, PT, PT, R0, R4, R3 ;  /* 0x0000000400037210 */ /* 0x000fca0007ffe003 */
[----:B------:R1:W-:Y:S02]  /*04d0*/  STG.E desc[UR6][R8.64], R3 ;  /* 0x0000000308007986 */ /* 0x0003e4000c101906 */
.L_x_17:
[----:B------:R-:W-:Y:S05]  /*04e0*/  BSYNC.RECONVERGENT B0 ;  /* 0x0000000000007941 */ /* 0x000fea0003800200 */
.L_x_16:
[----:B------:R-:W-:Y:S06]  /*04f0*/  BAR.SYNC.DEFER_BLOCKING 0x0 ;  /* 0x0000000000007b1d */ /* 0x000fec0000010000 */
[----:B-1----:R-:W2:Y:S01]  /*0500*/  LDG.E R8, desc[UR6][R8.64] ;  /* 0x0000000608087981 */ /* 0x002ea2000c1e1900 */
[----:B0-----:R-:W-:Y:S01]  /*0510*/  IMAD.SHL.U32 R3, R6, 0x4, RZ ;  /* 0x0000000406037824 */ /* 0x001fe200078e00ff */
[----:B------:R-:W-:Y:S01]  /*0520*/  BSSY.RECONVERGENT B0, `(.L_x_18) ;  /* 0x0000011000007945 */ /* 0x000fe20003800200 */
[----:B------:R-:W-:-:S03]  /*0530*/  IMAD.MOV.U32 R4, RZ, RZ, 0x3e088889 ;  /* 0x3e088889ff047424 */ /* 0x000fc600078e00ff */
[----:B--2---:R-:W-:-:S04]  /*0540*/  SHF.R.U32.HI R3, RZ, R3, R8 ;  /* 0x00000003ff037219 */ /* 0x004fc80000011608 */
[----:B------:R-:W-:Y:S01]  /*0550*/  LOP3.LUT R0, R3, 0xf, RZ, 0xc0, !PT ;  /* 0x0000000f03007812 */ /* 0x000fe200078ec0ff */
[----:B------:R-:W-:-:S04]  /*0560*/  IMAD.MOV.U32 R3, RZ, RZ, 0x40f00000 ;  /* 0x40f00000ff037424 */ /* 0x000fc800078e00ff */
[----:B------:R-:W-:Y:S01]  /*0570*/  FFMA R3, R4, -R3, 1 ;  /* 0x3f80000004037423 */ /* 0x000fe20000000803 */
[----:B------:R-:W0:Y:S03]  /*0580*/  I2F.U16 R0, R0 ;  /* 0x0000000000007306 */ /* 0x000e260000101000 */
[----:B------:R-:W-:-:S05]  /*0590*/  FFMA R3, R3, R4, 0.13333334028720855713 ;  /* 0x3e08888903037423 */ /* 0x000fca0000000004 */
[----:B0-----:R-:W0:Y:S01]  /*05a0*/  FCHK P0, R0, 7.5 ;  /* 0x40f0000000007902 */ /* 0x001e220000000000 */
[----:B------:R-:W-:-:S04]  /*05b0*/  FFMA R4, R0, R3, RZ ;  /* 0x0000000300047223 */ /* 0x000fc800000000ff */
[----:B------:R-:W-:-:S04]  /*05c0*/  FFMA R6, R4, -7.5, R0 ;  /* 0xc0f0000004067823 */ /* 0x000fc80000000000 */
[----:B------:R-:W-:Y:S01]  /*05d0*/  FFMA R3, R3, R6, R4 ;  /* 0x0000000603037223 */ /* 0x000fe20000000004 */
[----:B0-----:R-:W-:Y:S06]  /*05e0*/  @!P0 BRA `(.L_x_19) ;  /* 0x0000000000108947 */ /* 0x001fec0003800000 */
[----:B------:R-:W-:Y:S01]  /*05f0*/  IMAD.MOV.U32 R3, RZ, RZ, 0x40f00000 ;  /* 0x40f00000ff037424 */ /* 0x000fe200078e00ff */
[----:B------:R-:W-:-:S07]  /*0600*/  MOV R10, 0x620 ;  /* 0x00000620000a7802 */ /* 0x000fce0000000f00 */
[----:B------:R-:W-:Y:S05]  /*0610*/  CALL.REL.NOINC `($__internal_0_$__cuda_sm3x_div_rn_noftz_f32_slowpath) ;  /* 0x0000000000247944 */ /* 0x000fea0003c00000 */
[----:B------:R-:W-:-:S07]  /*0620*/  IMAD.MOV.U32 R3, RZ, RZ, R0 ;  /* 0x000000ffff037224 */ /* 0x000fce00078e0000 */
.L_x_19:
[----:B------:R-:W-:Y:S05]  /*0630*/  BSYNC.RECONVERGENT B0 ;  /* 0x0000000000007941 */ /* 0x000fea0003800200 */
.L_x_18:
[----:B------:R-:W0:Y:S01]  /*0640*/  LDC.64 R6, c[0x0][0x390] ;  /* 0x0000e400ff067b82 */ /* 0x000e220000000a00 */
[----:B------:R-:W-:-:S04]  /*0650*/  FADD R0, R3, -1 ;  /* 0xbf80000003007421 */ /* 0x000fc80000000000 */
[----:B------:R-:W-:-:S05]  /*0660*/  FMUL R0, R5, R0 ;  /* 0x0000000005007220 */ /* 0x000fca0000400000 */
[----:B------:R-:W-:Y:S01]  /*0670*/  F2FP.F16.F32.PACK_AB R0, RZ, R0 ;  /* 0x00000000ff00723e */ /* 0x000fe200000000ff */
[----:B0-----:R-:W-:-:S05]  /*0680*/  IMAD.WIDE R2, R2, 0x2, R6 ;  /* 0x0000000202027825 */ /* 0x001fca00078e0206 */
[----:B------:R-:W-:Y:S01]  /*0690*/  STG.E.U16 desc[UR6][R2.64], R0 ;  /* 0x0000000002007986 */ /* 0x000fe2000c101506 */
[----:B------:R-:W-:Y:S05]  /*06a0*/  EXIT ;  /* 0x000000000000794d */ /* 0x000fea0003800000 */
        .weak           $__internal_0_$__cuda_sm3x_div_rn_noftz_f32_slowpath
        .type           $__internal_0_$__cuda_sm3x_div_rn_noftz_f32_slowpath,@function
        .size           $__internal_0_$__cuda_sm3x_div_rn_noftz_f32_slowpath,(.L_x_44 - $__internal_0_$__cuda_sm3x_div_rn_noftz_f32_slowpath)
$__internal_0_$__cuda_sm3x_div_rn_noftz_f32_slowpath:
[----:B------:R-:W-:Y:S01]  /*06b0*/  SHF.R.U32.HI R11, RZ, 0x17, R3 ;  /* 0x00000017ff0b7819 */ /* 0x000fe20000011603 */
[----:B------:R-:W-:Y:S01]  /*06c0*/  BSSY.RECONVERGENT B1, `(.L_x_20) ;  /* 0x0000062000017945 */ /* 0x000fe20003800200 */
[----:B------:R-:W-:Y:S02]  /*06d0*/  SHF.R.U32.HI R9, RZ, 0x17, R0 ;  /* 0x00000017ff097819 */ /* 0x000fe40000011600 */
[----:B------:R-:W-:Y:S02]  /*06e0*/  LOP3.LUT R11, R11, 0xff, RZ, 0xc0, !PT ;  /* 0x000000ff0b0b7812 */ /* 0x000fe400078ec0ff */
[----:B------:R-:W-:-:S03]  /*06f0*/  LOP3.LUT R14, R9, 0xff, RZ, 0xc0, !PT ;  /* 0x000000ff090e7812 */ /* 0x000fc600078ec0ff */
[----:B------:R-:W-:Y:S02]  /*0700*/  VIADD R13, R11, 0xffffffff ;  /* 0xffffffff0b0d7836 */ /* 0x000fe40000000000 */
[----:B------:R-:W-:-:S03]  /*0710*/  VIADD R12, R14, 0xffffffff ;  /* 0xffffffff0e0c7836 */ /* 0x000fc60000000000 */
[----:B------:R-:W-:-:S04]  /*0720*/  ISETP.GT.U32.AND P0, PT, R13, 0xfd, PT ;  /* 0x000000fd0d00780c */ /* 0x000fc80003f04070 */
[----:B------:R-:W-:-:S13]  /*0730*/  ISETP.GT.U32.OR P0, PT, R12, 0xfd, P0 ;  /* 0x000000fd0c00780c */ /* 0x000fda0000704470 */
[----:B------:R-:W-:Y:S01]  /*0740*/  @!P0 IMAD.MOV.U32 R9, RZ, RZ, RZ ;  /* 0x000000ffff098224 */ /* 0x000fe200078e00ff */
[----:B------:R-:W-:Y:S06]  /*0750*/  @!P0 BRA `(.L_x_21) ;  /* 0x00000000005c8947 */ /* 0x000fec0003800000 */
[----:B------:R-:W-:Y:S02]  /*0760*/  FSETP.GTU.FTZ.AND P0, PT, |R0|, +INF , PT ;  /* 0x7f8000000000780b */ /* 0x000fe40003f1c200 */
[----:B------:R-:W-:-:S04]  /*0770*/  FSETP.GTU.FTZ.AND P1, PT, |R3|, +INF , PT ;  /* 0x7f8000000300780b */ /* 0x000fc80003f3c200 */
[----:B------:R-:W-:-:S13]  /*0780*/  PLOP3.LUT P0, PT, P0, P1, PT, 0xf8, 0x8f ;  /* 0x00000000008f781c */ /* 0x000fda0000703f70 */
[----:B------:R-:W-:Y:S05]  /*0790*/  @P0 BRA `(.L_x_22) ;  /* 0x00000004004c0947 */ /* 0x000fea0003800000 */
[----:B------:R-:W-:-:S13]  /*07a0*/  LOP3.LUT P0, RZ, R3, 0x7fffffff, R0, 0xc8, !PT ;  /* 0x7fffffff03ff7812 */ /* 0x000fda000780c800 */
[----:B------:R-:W-:Y:S05]  /*07b0*/  @!P0 BRA `(.L_x_23) ;  /* 0x00000004003c8947 */ /* 0x000fea0003800000 */
[C---:B------:R-:W-:Y:S02]  /*07c0*/  FSETP.NEU.FTZ.AND P2, PT, |R0|.reuse, +INF , PT ;  /* 0x7f8000000000780b */ /* 0x040fe40003f5d200 */
[----:B------:R-:W-:Y:S02]  /*07d0*/  FSETP.NEU.FTZ.AND P1, PT, |R3|, +INF , PT ;  /* 0x7f8000000300780b */ /* 0x000fe40003f3d200 */
[----:B------:R-:W-:-:S11]  /*07e0*/  FSETP.NEU.FTZ.AND P0, PT, |R0|, +INF , PT ;  /* 0x7f8000000000780b */ /* 0x000fd60003f1d200 */
[----:B------:R-:W-:Y:S05]  /*07f0*/  @!P1 BRA !P2, `(.L_x_23) ;  /* 0x00000004002c9947 */ /* 0x000fea0005000000 */
[----:B------:R-:W-:-:S04]  /*0800*/  LOP3.LUT P2, RZ, R0, 0x7fffffff, RZ, 0xc0, !PT ;  /* 0x7fffffff00ff7812 */ /* 0x000fc8000784c0ff */
[----:B------:R-:W-:-:S13]  /*0810*/  PLOP3.LUT P1, PT, P1, P2, PT, 0x2f, 0xf2 ;  /* 0x0000000000f2781c */ /* 0x000fda0000f24577 */
[----:B------:R-:W-:Y:S05]  /*0820*/  @P1 BRA `(.L_x_24) ;  /* 0x0000000400181947 */ /* 0x000fea0003800000 */
[----:B------:R-:W-:-:S04]  /*0830*/  LOP3.LUT P1, RZ, R3, 0x7fffffff, RZ, 0xc0, !PT ;  /* 0x7fffffff03ff7812 */ /* 0x000fc8000782c0ff */
[----:B------:R-:W-:-:S13]  /*0840*/  PLOP3.LUT P0, PT, P0, P1, PT, 0x2f, 0xf2 ;  /* 0x0000000000f2781c */ /* 0x000fda0000702577 */
[----:B------:R-:W-:Y:S05]  /*0850*/  @P0 BRA `(.L_x_25) ;  /* 0x0000000400000947 */ /* 0x000fea0003800000 */
[----:B------:R-:W-:Y:S02]  /*0860*/  ISETP.GE.AND P0, PT, R12, RZ, PT ;  /* 0x000000ff0c00720c */ /* 0x000fe40003f06270 */
[----:B------:R-:W-:-:S11]  /*0870*/  ISETP.GE.AND P1, PT, R13, RZ, PT ;  /* 0x000000ff0d00720c */ /* 0x000fd60003f26270 */
[----:B------:R-:W-:Y:S02]  /*0880*/  @P0 IMAD.MOV.U32 R9, RZ, RZ, RZ ;  /* 0x000000ffff090224 */ /* 0x000fe400078e00ff */
[----:B------:R-:W-:Y:S01]  /*0890*/  @!P0 FFMA R0, R0, 1.84467440737095516160e+19, RZ ;  /* 0x5f80000000008823 */ /* 0x000fe200000000ff */
[----:B------:R-:W-:Y:S02]  /*08a0*/  @!P0 IMAD.MOV.U32 R9, RZ, RZ, -0x40 ;  /* 0xffffffc0ff098424 */ /* 0x000fe400078e00ff */
[----:B------:R-:W-:Y:S02]  /*08b0*/  @!P1 FFMA R3, R3, 1.84467440737095516160e+19, RZ ;  /* 0x5f80000003039823 */ /* 0x000fe400000000ff */
[----:B------:R-:W-:-:S07]  /*08c0*/  @!P1 VIADD R9, R9, 0x40 ;  /* 0x0000004009099836 */ /* 0x000fce0000000000 */
.L_x_21:
[----:B------:R-:W-:Y:S01]  /*08d0*/  LEA R12, R11, 0xc0800000, 0x17 ;  /* 0xc08000000b0c7811 */ /* 0x000fe200078eb8ff */
[----:B------:R-:W-:Y:S04]  /*08e0*/  BSSY.RECONVERGENT B2, `(.L_x_26) ;  /* 0x0000036000027945 */ /* 0x000fe80003800200 */
[----:B------:R-:W-:Y:S02]  /*08f0*/  IMAD.IADD R12, R3, 0x1, -R12 ;  /* 0x00000001030c7824 */ /* 0x000fe400078e0a0c */
[----:B------:R-:W-:Y:S02]  /*0900*/  VIADD R3, R14, 0xffffff81 ;  /* 0xffffff810e037836 */ /* 0x000fe40000000000 */
[----:B------:R0:W1:Y:S01]  /*0910*/  MUFU.RCP R13, R12 ;  /* 0x0000000c000d7308 */ /* 0x0000620000001000 */
[----:B------:R-:W-:Y:S01]  /*0920*/  FADD.FTZ R15, -R12, -RZ ;  /* 0x800000ff0c0f7221 */ /* 0x000fe20000010100 */
[C---:B------:R-:W-:Y:S01]  /*0930*/  IMAD R0, R3.reuse, -0x800000, R0 ;  /* 0xff80000003007824 */ /* 0x040fe200078e0200 */
[----:B0-----:R-:W-:-:S05]  /*0940*/  IADD3 R12, PT, PT, R3, 0x7f, -R11 ;  /* 0x0000007f030c7810 */ /* 0x001fca0007ffe80b */
[----:B------:R-:W-:Y:S02]  /*0950*/  IMAD.IADD R12, R12, 0x1, R9 ;  /* 0x000000010c0c7824 */ /* 0x000fe400078e0209 */
[----:B-1----:R-:W-:-:S04]  /*0960*/  FFMA R14, R13, R15, 1 ;  /* 0x3f8000000d0e7423 */ /* 0x002fc8000000000f */
[----:B------:R-:W-:-:S04]  /*0970*/  FFMA R16, R13, R14, R13 ;  /* 0x0000000e0d107223 */ /* 0x000fc8000000000d */
[----:B------:R-:W-:-:S04]  /*0980*/  FFMA R13, R0, R16, RZ ;  /* 0x00000010000d7223 */ /* 0x000fc800000000ff */
[----:B------:R-:W-:-:S04]  /*0990*/  FFMA R14, R15, R13, R0 ;  /* 0x0000000d0f0e7223 */ /* 0x000fc80000000000 */
[----:B------:R-:W-:-:S04]  /*09a0*/  FFMA R13, R16, R14, R13 ;  /* 0x0000000e100d7223 */ /* 0x000fc8000000000d */
[----:B------:R-:W-:-:S04]  /*09b0*/  FFMA R14, R15, R13, R0 ;  /* 0x0000000d0f0e7223 */ /* 0x000fc80000000000 */
[----:B------:R-:W-:-:S05]  /*09c0*/  FFMA R0, R16, R14, R13 ;  /* 0x0000000e10007223 */ /* 0x000fca000000000d */
[----:B------:R-:W-:-:S04]  /*09d0*/  SHF.R.U32.HI R3, RZ, 0x17, R0 ;  /* 0x00000017ff037819 */ /* 0x000fc80000011600 */
[----:B------:R-:W-:-:S05]  /*09e0*/  LOP3.LUT R3, R3, 0xff, RZ, 0xc0, !PT ;  /* 0x000000ff03037812 */ /* 0x000fca00078ec0ff */
[----:B------:R-:W-:-:S04]  /*09f0*/  IMAD.IADD R11, R3, 0x1, R12 ;  /* 0x00000001030b7824 */ /* 0x000fc800078e020c */
[----:B------:R-:W-:-:S05]  /*0a00*/  VIADD R3, R11, 0xffffffff ;  /* 0xffffffff0b037836 */ /* 0x000fca0000000000 */
[----:B------:R-:W-:-:S13]  /*0a10*/  ISETP.GE.U32.AND P0, PT, R3, 0xfe, PT ;  /* 0x000000fe0300780c */ /* 0x000fda0003f06070 */
[----:B------:R-:W-:Y:S05]  /*0a20*/  @!P0 BRA `(.L_x_27) ;  /* 0x0000000000808947 */ /* 0x000fea0003800000 */
[----:B------:R-:W-:-:S13]  /*0a30*/  ISETP.GT.AND P0, PT, R11, 0xfe, PT ;  /* 0x000000fe0b00780c */ /* 0x000fda0003f04270 */
[----:B------:R-:W-:Y:S05]  /*0a40*/  @P0 BRA `(.L_x_28) ;  /* 0x00000000006c0947 */ /* 0x000fea0003800000 */
[----:B------:R-:W-:-:S13]  /*0a50*/  ISETP.GE.AND P0, PT, R11, 0x1, PT ;  /* 0x000000010b00780c */ /* 0x000fda0003f06270 */
[----:B------:R-:W-:Y:S05]  /*0a60*/  @P0 BRA `(.L_x_29) ;  /* 0x0000000000740947 */ /* 0x000fea0003800000 */
[----:B------:R-:W-:Y:S02]  /*0a70*/  ISETP.GE.AND P0, PT, R11, -0x18, PT ;  /* 0xffffffe80b00780c */ /* 0x000fe40003f06270 */
[----:B------:R-:W-:-:S11]  /*0a80*/  LOP3.LUT R0, R0, 0x80000000, RZ, 0xc0, !PT ;  /* 0x8000000000007812 */ /* 0x000fd600078ec0ff */
[----:B------:R-:W-:Y:S05]  /*0a90*/  @!P0 BRA `(.L_x_29) ;  /* 0x0000000000688947 */ /* 0x000fea0003800000 */
[CCC-:B------:R-:W-:Y:S01]  /*0aa0*/  FFMA.RZ R3, R16.reuse, R14.reuse, R13.reuse ;  /* 0x0000000e10037223 */ /* 0x1c0fe2000000c00d */
[CCC-:B------:R-:W-:Y:S01]  /*0ab0*/  FFMA.RM R12, R16.reuse, R14.reuse, R13.reuse ;  /* 0x0000000e100c7223 */ /* 0x1c0fe2000000400d */
[C---:B------:R-:W-:Y:S02]  /*0ac0*/  ISETP.NE.AND P2, PT, R11.reuse, RZ, PT ;  /* 0x000000ff0b00720c */ /* 0x040fe40003f45270 */
[----:B------:R-:W-:Y:S02]  /*0ad0*/  ISETP.NE.AND P1, PT, R11, RZ, PT ;  /* 0x000000ff0b00720c */ /* 0x000fe40003f25270 */
[----:B------:R-:W-:Y:S01]  /*0ae0*/  LOP3.LUT R9, R3, 0x7fffff, RZ, 0xc0, !PT ;  /* 0x007fffff03097812 */ /* 0x000fe200078ec0ff */
[----:B------:R-:W-:Y:S01]  /*0af0*/  FFMA.RP R3, R16, R14, R13 ;  /* 0x0000000e10037223 */ /* 0x000fe2000000800d */
[----:B------:R-:W-:Y:S02]  /*0b00*/  VIADD R14, R11, 0x20 ;  /* 0x000000200b0e7836 */ /* 0x000fe40000000000 */
[----:B------:R-:W-:Y:S01]  /*0b10*/  LOP3.LUT R9, R9, 0x800000, RZ, 0xfc, !PT ;  /* 0x0080000009097812 */ /* 0x000fe200078efcff */
[----:B------:R-:W-:Y:S01]  /*0b20*/  IMAD.MOV R11, RZ, RZ, -R11 ;  /* 0x000000ffff0b7224 */ /* 0x000fe200078e0a0b */
[----:B------:R-:W-:-:S02]  /*0b30*/  FSETP.NEU.FTZ.AND P0, PT, R3, R12, PT ;  /* 0x0000000c0300720b */ /* 0x000fc40003f1d000 */
[----:B------:R-:W-:Y:S02]  /*0b40*/  SHF.L.U32 R14, R9, R14, RZ ;  /* 0x0000000e090e7219 */ /* 0x000fe400000006ff */
[----:B------:R-:W-:Y:S02]  /*0b50*/  SEL R12, R11, RZ, P2 ;  /* 0x000000ff0b0c7207 */ /* 0x000fe40001000000 */
[----:B------:R-:W-:Y:S02]  /*0b60*/  ISETP.NE.AND P1, PT, R14, RZ, P1 ;  /* 0x000000ff0e00720c */ /* 0x000fe40000f25270 */
[----:B------:R-:W-:Y:S02]  /*0b70*/  SHF.R.U32.HI R12, RZ, R12, R9 ;  /* 0x0000000cff0c7219 */ /* 0x000fe40000011609 */
[----:B------:R-:W-:Y:S02]  /*0b80*/  PLOP3.LUT P0, PT, P0, P1, PT, 0xf8, 0x8f ;  /* 0x00000000008f781c */ /* 0x000fe40000703f70 */
[----:B------:R-:W-:-:S02]  /*0b90*/  SHF.R.U32.HI R14, RZ, 0x1, R12 ;  /* 0x00000001ff0e7819 */ /* 0x000fc4000001160c */
[----:B------:R-:W-:-:S04]  /*0ba0*/  SEL R3, RZ, 0x1, !P0 ;  /* 0x00000001ff037807 */ /* 0x000fc80004000000 */
[----:B------:R-:W-:-:S04]  /*0bb0*/  LOP3.LUT R3, R3, 0x1, R14, 0xf8, !PT ;  /* 0x0000000103037812 */ /* 0x000fc800078ef80e */
[----:B------:R-:W-:-:S05]  /*0bc0*/  LOP3.LUT R3, R3, R12, RZ, 0xc0, !PT ;  /* 0x0000000c03037212 */ /* 0x000fca00078ec0ff */
[----:B------:R-:W-:-:S05]  /*0bd0*/  IMAD.IADD R3, R14, 0x1, R3 ;  /* 0x000000010e037824 */ /* 0x000fca00078e0203 */
[----:B------:R-:W-:Y:S01]  /*0be0*/  LOP3.LUT R0, R3, R0, RZ, 0xfc, !PT ;  /* 0x0000000003007212 */ /* 0x000fe200078efcff */
[----:B------:R-:W-:Y:S06]  /*0bf0*/  BRA `(.L_x_29) ;  /* 0x0000000000107947 */ /* 0x000fec0003800000 */
.L_x_28:
[----:B------:R-:W-:-:S04]  /*0c00*/  LOP3.LUT R0, R0, 0x80000000, RZ, 0xc0, !PT ;  /* 0x8000000000007812 */ /* 0x000fc800078ec0ff */
[----:B------:R-:W-:Y:S01]  /*0c10*/  LOP3.LUT R0, R0, 0x7f800000, RZ, 0xfc, !PT ;  /* 0x7f80000000007812 */ /* 0x000fe200078efcff */
[----:B------:R-:W-:Y:S06]  /*0c20*/  BRA `(.L_x_29) ;  /* 0x0000000000047947 */ /* 0x000fec0003800000 */
.L_x_27:
[----:B------:R-:W-:-:S07]  /*0c30*/  IMAD R0, R12, 0x800000, R0 ;  /* 0x008000000c007824 */ /* 0x000fce00078e0200 */
.L_x_29:
[----:B------:R-:W-:Y:S05]  /*0c40*/  BSYNC.RECONVERGENT B2 ;  /* 0x0000000000027941 */ /* 0x000fea0003800200 */
.L_x_26:
[----:B------:R-:W-:Y:S05]  /*0c50*/  BRA `(.L_x_30) ;  /* 0x0000000000207947 */ /* 0x000fea0003800000 */
.L_x_25:
[----:B------:R-:W-:-:S04]  /*0c60*/  LOP3.LUT R0, R3, 0x80000000, R0, 0x48, !PT ;  /* 0x8000000003007812 */ /* 0x000fc800078e4800 */
[----:B------:R-:W-:Y:S01]  /*0c70*/  LOP3.LUT R0, R0, 0x7f800000, RZ, 0xfc, !PT ;  /* 0x7f80000000007812 */ /* 0x000fe200078efcff */
[----:B------:R-:W-:Y:S06]  /*0c80*/  BRA `(.L_x_30) ;  /* 0x0000000000147947 */ /* 0x000fec0003800000 */
.L_x_24:
[----:B------:R-:W-:Y:S01]  /*0c90*/  LOP3.LUT R0, R3, 0x80000000, R0, 0x48, !PT ;  /* 0x8000000003007812 */ /* 0x000fe200078e4800 */
[----:B------:R-:W-:Y:S06]  /*0ca0*/  BRA `(.L_x_30) ;  /* 0x00000000000c7947 */ /* 0x000fec0003800000 */
.L_x_23:
[----:B------:R-:W0:Y:S01]  /*0cb0*/  MUFU.RSQ R0, -QNAN ;  /* 0xffc0000000007908 */ /* 0x000e220000001400 */
[----:B------:R-:W-:Y:S05]  /*0cc0*/  BRA `(.L_x_30) ;  /* 0x0000000000047947 */ /* 0x000fea0003800000 */
.L_x_22:
[----:B------:R-:W-:-:S07]  /*0cd0*/  FADD.FTZ R0, R0, R3 ;  /* 0x0000000300007221 */ /* 0x000fce0000010000 */
.L_x_30:
[----:B------:R-:W-:Y:S05]  /*0ce0*/  BSYNC.RECONVERGENT B1 ;  /* 0x0000000000017941 */ /* 0x000fea0003800200 */
.L_x_20:
[----:B------:R-:W-:-:S04]  /*0cf0*/  IMAD.MOV.U32 R11, RZ, RZ, 0x0 ;  /* 0x00000000ff0b7424 */ /* 0x000fc800078e00ff */
[----:B0-----:R-:W-:Y:S05]  /*0d00*/  RET.REL.NODEC R10 `(_ZN12demo_kernels17demo_quantizationEP6__halfPjS1_S0_i) ;  /* 0xfffffff00abc7950 */ /* 0x001fea0003c3ffff */
.L_x_31:
        /* <DEDUP_REMOVED lines=15> */
.L_x_44:


//--------------------- .text._ZN12demo_kernels16demo_pack_unpackEPjPh --------------------------
	.section	.text._ZN12demo_kernels16demo_pack_unpackEPjPh,"ax",@progbits
	.align	128
        .global         _ZN12demo_kernels16demo_pack_unpackEPjPh
        .type           _ZN12demo_kernels16demo_pack_unpackEPjPh,@function
        .size           _ZN12demo_kernels16demo_pack_unpackEPjPh,(.L_x_48 - _ZN12demo_kernels16demo_pack_unpackEPjPh)
        .other          _ZN12demo_kernels16demo_pack_unpackEPjPh,@"STO_CUDA_ENTRY STV_DEFAULT"
_ZN12demo_kernels16demo_pack_unpackEPjPh:
.text._ZN12demo_kernels16demo_pack_unpackEPjPh:
[----:B------:R-:W0:Y:S01]  /*0000*/  LDC R1, c[0x0][0x37c] ;  /* 0x0000df00ff017b82 */ /* 0x000e220000000800 */
[----:B------:R-:W1:Y:S07]  /*0010*/  S2R R0, SR_TID.X ;  /* 0x0000000000007919 */ /* 0x000e6e0000002100 */
[----:B------:R-:W2:Y:S01]  /*0020*/  S2UR UR4, SR_CTAID.X ;  /* 0x00000000000479c3 */ /* 0x000ea20000002500 */
[----:B------:R-:W3:Y:S01]  /*0030*/  LDCU UR7, c[0x0][0x2fc] ;  /* 0x00005f80ff0777ac */ /* 0x000ee20008000800 */
[----:B0-----:R-:W-:Y:S01]  /*0040*/  VIADD R1, R1, 0xfffffff8 ;  /* 0xfffffff801017836 */ /* 0x001fe20000000000 */
[----:B------:R-:W2:Y:S01]  /*0050*/  LDCU UR5, c[0x0][0x360] ;  /* 0x00006c00ff0577ac */ /* 0x000ea20008000800 */
[----:B------:R-:W0:Y:S01]  /*0060*/  LDCU UR6, c[0x0][0x2f8] ;  /* 0x00005f00ff0677ac */ /* 0x000e220008000800 */
[----:B--2---:R-:W-:-:S02]  /*0070*/  UIMAD UR4, UR4, UR5, URZ ;  /* 0x00000005040472a4 */ /* 0x004fc4000f8e02ff */
[----:B0-----:R-:W-:Y:S01]  /*0080*/  IADD3 R2, P1, PT, R1, UR6, RZ ;  /* 0x0000000601027c10 */ /* 0x001fe2000ff3e0ff */
[----:B-1----:R-:W-:-:S03]  /*0090*/  IMAD.MOV R0, RZ, RZ, -R0 ;  /* 0x000000ffff007224 */ /* 0x002fc600078e0a00 */
[----:B---3--:R-:W-:Y:S02]  /*00a0*/  IADD3.X R16, PT, PT, RZ, UR7, RZ, P1, !PT ;  /* 0x00000007ff107c10 */ /* 0x008fe40008ffe4ff */
[----:B------:R-:W-:-:S13]  /*00b0*/  ISETP.NE.AND P0, PT, R0, UR4, PT ;  /* 0x0000000400007c0c */ /* 0x000fda000bf05270 */
[----:B------:R-:W-:Y:S05]  /*00c0*/  @P0 EXIT ;  /* 0x000000000000094d */ /* 0x000fea0003800000 */
[----:B------:R-:W0:Y:S01]  /*00d0*/  LDC.64 R8, c[0x0][0x380] ;  /* 0x0000e000ff087b82 */ /* 0x000e220000000a00 */
[----:B------:R-:W0:Y:S01]  /*00e0*/  LDCU.64 UR36, c[0x0][0x358] ;  /* 0x00006b00ff2477ac */ /* 0x000e220008000a00 */
[----:B------:R-:W-:Y:S01]  /*00f0*/  IMAD.MOV.U32 R0, RZ, RZ, 0x76543210 ;  /* 0x76543210ff007424 */ /* 0x000fe200078e00ff */
[----:B------:R-:W-:Y:S01]  /*0100*/  MOV R17, 0x0 ;  /* 0x0000000000117802 */ /* 0x000fe20000000f00 */
[----:B------:R-:W-:Y:S01]  /*0110*/  IMAD.MOV.U32 R6, RZ, RZ, R2 ;  /* 0x000000ffff067224 */ /* 0x000fe200078e0002 */
[----:B------:R-:W1:Y:S01]  /*0120*/  LDCU.64 UR4, c[0x4][0x8] ;  /* 0x01000100ff0477ac */ /* 0x000e620008000a00 */
[----:B------:R-:W-:Y:S01]  /*0130*/  IMAD.MOV.U32 R7, RZ, RZ, R16 ;  /* 0x000000ffff077224 */ /* 0x000fe200078e0010 */
[----:B------:R2:W-:Y:S01]  /*0140*/  STL [R1], R0 ;  /* 0x0000000001007387 */ /* 0x0005e20000100800 */
[----:B------:R2:W3:Y:S01]  /*0150*/  LDC.64 R10, c[0x4][R17] ;  /* 0x01000000110a7b82 */ /* 0x0004e20000000a00 */
[----:B-1----:R-:W-:Y:S02]  /*0160*/  IMAD.U32 R4, RZ, RZ, UR4 ;  /* 0x00000004ff047e24 */ /* 0x002fe4000f8e00ff */
[----:B0-----:R2:W-:Y:S01]  /*0170*/  STG.E desc[UR36][R8.64], R0 ;  /* 0x0000000008007986 */ /* 0x0015e2000c101924 */
[----:B------:R-:W-:-:S07]  /*0180*/  MOV R5, UR5 ;  /* 0x0000000500057c02 */ /* 0x000fce0008000f00 */
[----:B------:R-:W-:-:S07]  /*0190*/  LEPC R20, `(.L_x_32) ;  /* 0x000000001014794e */ /* 0x000fce0000000000 */
[----:B--23--:R-:W-:Y:S05]  /*01a0*/  CALL.ABS.NOINC R10 ;  /* 0x000000000a007343 */ /* 0x00cfea0003c00000 */
.L_x_32:
[----:B------:R0:W1:Y:S01]  /*01b0*/  LDC.64 R8, c[0x4][R17] ;  /* 0x0100000011087b82 */ /* 0x0000620000000a00 */
[----:B------:R-:W2:Y:S01]  /*01c0*/  LDCU.64 UR4, c[0x4][0x10] ;  /* 0x01000200ff0477ac */ /* 0x000ea20008000a00 */
[----:B------:R-:W-:Y:S02]  /*01d0*/  CS2R R6, SRZ ;  /* 0x0000000000067805 */ /* 0x000fe4000001ff00 */
[----:B--2---:R-:W-:Y:S01]  /*01e0*/  MOV R4, UR4 ;  /* 0x0000000400047c02 */ /* 0x004fe20008000f00 */
[----:B0-----:R-:W-:-:S07]  /*01f0*/  IMAD.U32 R5, RZ, RZ, UR5 ;  /* 0x00000005ff057e24 */ /* 0x001fce000f8e00ff */
[----:B------:R-:W-:-:S07]  /*0200*/  LEPC R20, `(.L_x_33) ;  /* 0x000000001014794e */ /* 0x000fce0000000000 */
[----:B-1----:R-:W-:Y:S05]  /*0210*/  CALL.ABS.NOINC R8 ;  /* 0x0000000008007343 */ /* 0x002fea0003c00000 */
.L_x_33:
[----:B------:R0:W-:Y:S01]  /*0220*/  STL [R1], RZ ;  /* 0x000000ff01007387 */ /* 0x0001e20000100800 */
[----:B------:R0:W1:Y:S01]  /*0230*/  LDC.64 R8, c[0x4][R17] ;  /* 0x0100000011087b82 */ /* 0x0000620000000a00 */
[----:B------:R-:W2:Y:S01]  /*0240*/  LDCU.64 UR4, c[0x4][0x18] ;  /* 0x01000300ff0477ac */ /* 0x000ea20008000a00 */
[----:B------:R-:W-:Y:S02]  /*0250*/  IMAD.MOV.U32 R6, RZ, RZ, R2 ;  /* 0x000000ffff067224 */ /* 0x000fe400078e0002 */
[----:B------:R-:W-:Y:S02]  /*0260*/  IMAD.MOV.U32 R7, RZ, RZ, R16 ;  /* 0x000000ffff077224 */ /* 0x000fe400078e0010 */
[----:B--2---:R-:W-:Y:S01]  /*0270*/  IMAD.U32 R4, RZ, RZ, UR4 ;  /* 0x00000004ff047e24 */ /* 0x004fe2000f8e00ff */
[----:B0-----:R-:W-:-:S07]  /*0280*/  MOV R5, UR5 ;  /* 0x0000000500057c02 */ /* 0x001fce0008000f00 */
[----:B------:R-:W-:-:S07]  /*0290*/  LEPC R20, `(.L_x_34) ;  /* 0x000000001014794e */ /* 0x000fce0000000000 */
[----:B-1----:R-:W-:Y:S05]  /*02a0*/  CALL.ABS.NOINC R8 ;  /* 0x0000000008007343 */ /* 0x002fea0003c00000 */
.L_x_34:
[----:B------:R-:W0:Y:S01]  /*02b0*/  LDC.64 R8, c[0x0][0x388] ;  /* 0x0000e200ff087b82 */ /* 0x000e220000000a00 */
[----:B------:R-:W-:Y:S01]  /*02c0*/  HFMA2 R0, -RZ, RZ, 0, 5.9604644775390625e-08 ;  /* 0x00000001ff007431 */ /* 0x000fe200000001ff */
[----:B------:R-:W1:Y:S01]  /*02d0*/  LDCU.64 UR4, c[0x4][0x18] ;  /* 0x01000300ff0477ac */ /* 0x000e620008000a00 */
[----:B------:R-:W-:Y:S01]  /*02e0*/  MOV R6, R2 ;  /* 0x0000000200067202 */ /* 0x000fe20000000f00 */
[----:B------:R-:W-:Y:S02]  /*02f0*/  IMAD.MOV.U32 R7, RZ, RZ, R16 ;  /* 0x000000ffff077224 */ /* 0x000fe400078e0010 */
[----:B------:R2:W-:Y:S02]  /*0300*/  STL [R1], R0 ;  /* 0x0000000001007387 */ /* 0x0005e40000100800 */
[----:B------:R2:W3:Y:S01]  /*0310*/  LDC.64 R10, c[0x4][R17] ;  /* 0x01000000110a7b82 */ /* 0x0004e20000000a00 */
[----:B-1----:R-:W-:Y:S02]  /*0320*/  IMAD.U32 R4, RZ, RZ, UR4 ;  /* 0x00000004ff047e24 */ /* 0x002fe4000f8e00ff */
[----:B------:R-:W-:Y:S01]  /*0330*/  IMAD.U32 R5, RZ, RZ, UR5 ;  /* 0x00000005ff057e24 */ /* 0x000fe2000f8e00ff */
[----:B0-----:R2:W-:Y:S06]  /*0340*/  STG.E.U8 desc[UR36][R8.64], RZ ;  /* 0x000000ff08007986 */ /* 0x0015ec000c101124 */
[----:B------:R-:W-:-:S07]  /*0350*/  LEPC R20, `(.L_x_35) ;  /* 0x000000001014794e */ /* 0x000fce0000000000 */
[----:B--23--:R-:W-:Y:S05]  /*0360*/  CALL.ABS.NOINC R10 ;  /* 0x000000000a007343 */ /* 0x00cfea0003c00000 */
.L_x_35:
[----:B------:R-:W0:Y:S01]  /*0370*/  LDC.64 R10, c[0x0][0x388] ;  /* 0x0000e200ff0a7b82 */ /* 0x000e220000000a00 */
[----:B------:R-:W-:Y:S02]  /*0380*/  HFMA2 R8, -RZ, RZ, 0, 1.1920928955078125e-07 ;  /* 0x00000002ff087431 */ /* 0x000fe400000001ff */
[----:B------:R-:W-:Y:S01]  /*0390*/  IMAD.MOV.U32 R0, RZ, RZ, 0x1 ;  /* 0x00000001ff007424 */ /* 0x000fe200078e00ff */
[----:B------:R-:W1:Y:S01]  /*03a0*/  LDCU.64 UR4, c[0x4][0x18] ;  /* 0x01000300ff0477ac */ /* 0x000e620008000a00 */
[----:B------:R-:W-:Y:S01]  /*03b0*/  MOV R6, R2 ;  /* 0x0000000200067202 */ /* 0x000fe20000000f00 */
[----:B------:R-:W-:Y:S01]  /*03c0*/  IMAD.MOV.U32 R7, RZ, RZ, R16 ;  /* 0x000000ffff077224 */ /* 0x000fe200078e0010 */
[----:B------:R2:W-:Y:S01]  /*03d0*/  STL [R1], R8 ;  /* 0x0000000801007387 */ /* 0x0005e20000100800 */
[----:B------:R2:W3:Y:S01]  /*03e0*/  LDC.64 R12, c[0x4][R17] ;  /* 0x01000000110c7b82 */ /* 0x0004e20000000a00 */
[----:B-1----:R-:W-:Y:S02]  /*03f0*/  IMAD.U32 R4, RZ, RZ, UR4 ;  /* 0x00000004ff047e24 */ /* 0x002fe4000f8e00ff */
[----:B------:R-:W-:Y:S01]  /*0400*/  IMAD.U32 R5, RZ, RZ, UR5 ;  /* 0x00000005ff057e24 */ /* 0x000fe2000f8e00ff */
[----:B0-----:R2:W-:Y:S06]  /*0410*/  STG.E.U8 desc[UR36][R10.64+0x1], R0 ;  /* 0x000001000a007986 */ /* 0x0015ec000c101124 */
[----:B------:R-:W-:-:S07]  /*0420*/  LEPC R20, `(.L_x_36) ;  /* 0x000000001014794e */ /* 0x000fce0000000000 */
[----:B--23--:R-:W-:Y:S05]  /*0430*/  CALL.ABS.NOINC R12 ;  /* 0x000000000c007343 */ /* 0x00cfea0003c00000 */
.L_x_36:
[----:B------:R-:W0:Y:S01]  /*0440*/  LDC.64 R10, c[0x0][0x388] ;  /* 0x0000e200ff0a7b82 */ /* 0x000e220000000a00 */
[----:B------:R-:W-:Y:S02]  /*0450*/  HFMA2 R8, -RZ, RZ, 0, 1.78813934326171875e-07 ;  /* 0x00000003ff087431 */ /* 0x000fe400000001ff */
        /* <DEDUP_REMOVED lines=11> */
.L_x_37:
[----:B------:R-:W0:Y:S01]  /*0510*/  LDC.64 R10, c[0x0][0x388] ;  /* 0x0000e200ff0a7b82 */ /* 0x000e220000000a00 */
[----:B------:R-:W-:Y:S02]  /*0520*/  HFMA2 R8, -RZ, RZ, 0, 2.384185791015625e-07 ;  /* 0x00000004ff087431 */ /* 0x000fe400000001ff */
        /* <DEDUP_REMOVED lines=11> */
.L_x_38:
[----:B------:R-:W0:Y:S01]  /*05e0*/  LDC.64 R10, c[0x0][0x388] ;  /* 0x0000e200ff0a7b82 */ /* 0x000e220000000a00 */
[----:B------:R-:W-:Y:S02]  /*05f0*/  HFMA2 R8, -RZ, RZ, 0, 2.98023223876953125e-07 ;  /* 0x00000005ff087431 */ /* 0x000fe400000001ff */
        /* <DEDUP_REMOVED lines=11> */
.L_x_39:
[----:B------:R-:W0:Y:S01]  /*06b0*/  LDC.64 R10, c[0x0][0x388] ;  /* 0x0000e200ff0a7b82 */ /* 0x000e220000000a00 */
[----:B------:R-:W-:Y:S02]  /*06c0*/  HFMA2 R0, -RZ, RZ, 0, 2.98023223876953125e-07 ;  /* 0x00000005ff007431 */ /* 0x000fe400000001ff */
[----:B------:R-:W-:Y:S01]  /*06d0*/  IMAD.MOV.U32 R8, RZ, RZ, 0x6 ;  /* 0x00000006ff087424 */ /* 0x000fe200078e00ff */
[----:B------:R-:W1:Y:S01]  /*06e0*/  LDCU.64 UR4, c[0x4][0x18] ;  /* 0x01000300ff0477ac */ /* 0x000e620008000a00 */
[----:B------:R-:W-:Y:S01]  /*06f0*/  MOV R6, R2 ;  /* 0x0000000200067202 */ /* 0x000fe20000000f00 */
[----:B------:R-:W-:Y:S02]  /*0700*/  IMAD.MOV.U32 R7, RZ, RZ, R16 ;  /* 0x000000ffff077224 */ /* 0x000fe400078e0010 */
[----:B------:R2:W-:Y:S01]  /*0710*/  STL [R1], R8 ;  /* 0x0000000801007387 */ /* 0x0005e20000100800 */
[----:B------:R2:W3:Y:S01]  /*0720*/  LDC.64 R12, c[0x4][R17] ;  /* 0x01000000110c7b82 */ /* 0x0004e20000000a00 */
[----:B-1----:R-:W-:Y:S01]  /*0730*/  MOV R4, UR4 ;  /* 0x0000000400047c02 */ /* 0x002fe20008000f00 */
[----:B------:R-:W-:Y:S01]  /*0740*/  IMAD.U32 R5, RZ, RZ, UR5 ;  /* 0x00000005ff057e24 */ /* 0x000fe2000f8e00ff */
[----:B0-----:R2:W-:Y:S06]  /*0750*/  STG.E.U8 desc[UR36][R10.64+0x5], R0 ;  /* 0x000005000a007986 */ /* 0x0015ec000c101124 */
[----:B------:R-:W-:-:S07]  /*0760*/  LEPC R20, `(.L_x_40) ;  /* 0x000000001014794e */ /* 0x000fce0000000000 */
[----:B--23--:R-:W-:Y:S05]  /*0770*/  CALL.ABS.NOINC R12 ;  /* 0x000000000c007343 */ /* 0x00cfea0003c00000 */
.L_x_40:
[----:B------:R-:W0:Y:S01]  /*0780*/  LDC.64 R10, c[0x0][0x388] ;  /* 0x0000e200ff0a7b82 */ /* 0x000e220000000a00 */
[----:B------:R-:W-:Y:S02]  /*0790*/  HFMA2 R0, -RZ, RZ, 0, 3.5762786865234375e-07 ;  /* 0x00000006ff007431 */ /* 0x000fe400000001ff */
        /* <DEDUP_REMOVED lines=11> */
.L_x_41:
[----:B------:R-:W0:Y:S01]  /*0850*/  LDC.64 R2, c[0x0][0x388] ;  /* 0x0000e200ff027b82 */ /* 0x000e220000000a00 */
[----:B------:R-:W-:Y:S01]  /*0860*/  HFMA2 R0, -RZ, RZ, 0, 4.17232513427734375e-07 ;  /* 0x00000007ff007431 */ /* 0x000fe200000001ff */
[----:B------:R-:W1:Y:S01]  /*0870*/  LDCU.64 UR4, c[0x4][0x20] ;  /* 0x01000400ff0477ac */ /* 0x000e620008000a00 */
[----:B------:R-:W-:-:S05]  /*0880*/  CS2R R6, SRZ ;  /* 0x0000000000067805 */ /* 0x000fca000001ff00 */
[----:B------:R2:W3:Y:S01]  /*0890*/  LDC.64 R8, c[0x4][R17] ;  /* 0x0100000011087b82 */ /* 0x0004e20000000a00 */
[----:B-1----:R-:W-:Y:S01]  /*08a0*/  IMAD.U32 R4, RZ, RZ, UR4 ;  /* 0x00000004ff047e24 */ /* 0x002fe2000f8e00ff */
[----:B------:R-:W-:Y:S01]  /*08b0*/  MOV R5, UR5 ;  /* 0x0000000500057c02 */ /* 0x000fe20008000f00 */
[----:B0-----:R2:W-:Y:S06]  /*08c0*/  STG.E.U8 desc[UR36][R2.64+0x7], R0 ;  /* 0x0000070002007986 */ /* 0x0015ec000c101124 */
[----:B------:R-:W-:-:S07]  /*08d0*/  LEPC R20, `(.L_x_42) ;  /* 0x000000001014794e */ /* 0x000fce0000000000 */
[----:B--23--:R-:W-:Y:S05]  /*08e0*/  CALL.ABS.NOINC R8 ;  /* 0x0000000008007343 */ /* 0x00cfea0003c00000 */
.L_x_42:
[----:B------:R-:W-:Y:S05]  /*08f0*/  EXIT ;  /* 0x000000000000794d */ /* 0x000fea0003800000 */
.L_x_43:
        /* <DEDUP_REMOVED lines=16> */
.L_x_48:


//--------------------- .nv.global.init           --------------------------
	.section	.nv.global.init,"aw",@progbits
.nv.global.init:
	.type		$str$3,@object
	.size		$str$3,($str$2 - $str$3)
$str$3:
        /*0000*/ 	.byte	0x0a, 0x00
	.type		$str$2,@object
	.size		$str$2,($str$4 - $str$2)
$str$2:
        /*0002*/ 	.byte	0x25, 0x64, 0x20, 0x00
	.type		$str$4,@object
	.size		$str$4,($str$5 - $str$4)
$str$4:
        /*0006*/ 	.byte	0x46, 0x50, 0x31, 0x36, 0x20, 0x73, 0x75, 0x6d, 0x3a, 0x20, 0x25, 0x66, 0x0a, 0x00
	.type		$str$5,@object
	.size		$str$5,($str$1 - $str$5)
$str$5:
        /*0014*/ 	.byte	0x34, 0x2d, 0x62, 0x69, 0x74, 0x20, 0x73, 0x75, 0x6d, 0x3a, 0x20, 0x25, 0x75, 0x0a, 0x00
	.type		$str$1,@object
	.size		$str$1,($str - $str$1)
$str$1:
        /*0023*/ 	.byte	0x47, 0x50, 0x55, 0x3a, 0x20, 0x55, 0x6e, 0x70, 0x61, 0x63, 0x6b, 0x65, 0x64, 0x20, 0x76, 0x61
        /*0033*/ 	.byte	0x6c, 0x75, 0x65, 0x73, 0x3a, 0x20, 0x00
	.type		$str,@object
	.size		$str,(.L_0 - $str)
$str:
        /*003a*/ 	.byte	0x47, 0x50, 0x55, 0x3a, 0x20, 0x50, 0x61, 0x63, 0x6b, 0x65, 0x64, 0x20, 0x38, 0x20, 0x76, 0x61
        /*004a*/ 	.byte	0x6c, 0x75, 0x65, 0x73, 0x20, 0x28, 0x30, 0x2d, 0x37, 0x29, 0x20, 0x69, 0x6e, 0x74, 0x6f, 0x3a
        /*005a*/ 	.byte	0x20, 0x30, 0x78, 0x25, 0x30, 0x38, 0x58, 0x0a, 0x00
.L_0:


//--------------------- .nv.shared.reserved.0     --------------------------
	.section	.nv.shared.reserved.0,"aw",@nobits
	.weak		__nv_reservedSMEM_offset_0_alias
	.size		__nv_reservedSMEM_offset_0_alias, 0, 64
	.other		__nv_reservedSMEM_offset_0_alias,@"STO_CUDA_RESERVED_SHARED STV_DEFAULT"
__nv_reservedSMEM_offset_0_alias:
	.zero		0
	.zero		64


//--------------------- .nv.shared._ZN12demo_kernels17demo_quantizationEP6__halfPjS1_S0_i --------------------------
	.section	.nv.shared._ZN12demo_kernels17demo_quantizationEP6__halfPjS1_S0_i,"aw",@nobits
	.sectionflags	@""
.nv.shared._ZN12demo_kernels17demo_quantizationEP6__halfPjS1_S0_i:
	.zero		1280


//--------------------- .nv.constant0._ZN12demo_kernels26memory_bandwidth_test_4bitEPjii --------------------------
	.section	.nv.constant0._ZN12demo_kernels26memory_bandwidth_test_4bitEPjii,"a",@progbits
	.sectionflags	@""
	.align	4
.nv.constant0._ZN12demo_kernels26memory_bandwidth_test_4bitEPjii:
	.zero		912


//--------------------- .nv.constant0._ZN12demo_kernels26memory_bandwidth_test_fp16EP6__halfii --------------------------
	.section	.nv.constant0._ZN12demo_kernels26memory_bandwidth_test_fp16EP6__halfii,"a",@progbits
	.sectionflags	@""
	.align	4
.nv.constant0._ZN12demo_kernels26memory_bandwidth_test_fp16EP6__halfii:
	.zero		912


//--------------------- .nv.constant0._ZN12demo_kernels17demo_quantizationEP6__halfPjS1_S0_i --------------------------
	.section	.nv.constant0._ZN12demo_kernels17demo_quantizationEP6__halfPjS1_S0_i,"a",@progbits
	.sectionflags	@""
	.align	4
.nv.constant0._ZN12demo_kernels17demo_quantizationEP6__halfPjS1_S0_i:
	.zero		928


//--------------------- .nv.constant0._ZN12demo_kernels16demo_pack_unpackEPjPh --------------------------
	.section	.nv.constant0._ZN12demo_kernels16demo_pack_unpackEPjPh,"a",@progbits
	.sectionflags	@""
	.align	4
.nv.constant0._ZN12demo_kernels16demo_pack_unpackEPjPh:
	.zero		912


//--------------------- SYMBOLS --------------------------

	.type		.nv.reservedSmem.offset0,@object
	.size		.nv.reservedSmem.offset0,0x4
	.type		.nv.reservedSmem.cap,@object
	.size		.nv.reservedSmem.cap,0x4
	.type		vprintf,@function
